//
// Generated by NVIDIA NVVM Compiler
//
// Compiler Build ID: CL-36424714
// Cuda compilation tools, release 13.0, V13.0.88
// Based on NVVM 20.0.0
//

.version 9.0
.target sm_100
.address_size 64

	// .globl	_Z18gaussianBlurKernelPK5PixelPS_iif

.visible .entry _Z18gaussianBlurKernelPK5PixelPS_iif(
	.param .u64 .ptr .align 1 _Z18gaussianBlurKernelPK5PixelPS_iif_param_0,
	.param .u64 .ptr .align 1 _Z18gaussianBlurKernelPK5PixelPS_iif_param_1,
	.param .u32 _Z18gaussianBlurKernelPK5PixelPS_iif_param_2,
	.param .u32 _Z18gaussianBlurKernelPK5PixelPS_iif_param_3,
	.param .f32 _Z18gaussianBlurKernelPK5PixelPS_iif_param_4
)
{
	.reg .pred 	%p<27>;
	.reg .b16 	%rs<10>;
	.reg .b32 	%r<81>;
	.reg .b32 	%f<142>;
	.reg .b64 	%rd<14>;
	.reg .b64 	%fd<10>;

	ld.param.u64 	%rd3, [_Z18gaussianBlurKernelPK5PixelPS_iif_param_0];
	ld.param.u32 	%r33, [_Z18gaussianBlurKernelPK5PixelPS_iif_param_2];
	ld.param.u32 	%r35, [_Z18gaussianBlurKernelPK5PixelPS_iif_param_3];
	ld.param.f32 	%f46, [_Z18gaussianBlurKernelPK5PixelPS_iif_param_4];
	cvta.to.global.u64 	%rd1, %rd3;
	mov.u32 	%r36, %ctaid.x;
	mov.u32 	%r37, %ntid.x;
	mov.u32 	%r38, %tid.x;
	mad.lo.s32 	%r1, %r36, %r37, %r38;
	mov.u32 	%r39, %ctaid.y;
	mov.u32 	%r40, %ntid.y;
	mov.u32 	%r41, %tid.y;
	mad.lo.s32 	%r42, %r39, %r40, %r41;
	setp.ge.s32 	%p3, %r1, %r33;
	setp.ge.s32 	%p4, %r42, %r35;
	or.pred  	%p5, %p3, %p4;
	@%p5 bra 	$L__BB0_15;
	mul.f32 	%f48, %f46, 0f40400000;
	cvt.rpi.f32.f32 	%f49, %f48;
	cvt.rzi.s32.f32 	%r43, %f49;
	shr.u32 	%r44, %r43, 31;
	add.s32 	%r45, %r43, %r44;
	shr.s32 	%r3, %r45, 1;
	neg.s32 	%r4, %r3;
	setp.lt.s32 	%p6, %r43, -1;
	mov.f32 	%f126, 0f00000000;
	mov.f32 	%f127, %f126;
	mov.f32 	%f128, %f126;
	mov.f32 	%f129, %f126;
	@%p6 bra 	$L__BB0_14;
	add.f32 	%f51, %f46, %f46;
	mul.f32 	%f1, %f46, %f51;
	cvt.f64.f32 	%fd2, %f46;
	mul.f64 	%fd3, %fd2, 0d401921FB54442D18;
	mul.f64 	%fd1, %fd3, %fd2;
	abs.s32 	%r5, %r3;
	add.s32 	%r6, %r3, %r5;
	sub.s32 	%r46, %r42, %r3;
	setp.gt.s32 	%p7, %r46, -1;
	setp.lt.s32 	%p8, %r46, %r35;
	and.pred  	%p1, %p7, %p8;
	mul.lo.s32 	%r7, %r3, %r3;
	mul.lo.s32 	%r8, %r46, %r33;
	sub.s32 	%r9, 1, %r3;
	mov.f32 	%f129, 0f00000000;
	mov.u32 	%r73, %r4;
	mov.f32 	%f128, %f129;
	mov.f32 	%f127, %f129;
	mov.f32 	%f126, %f129;
$L__BB0_3:
	and.b32  	%r47, %r6, 1;
	setp.eq.b32 	%p9, %r47, 1;
	add.s32 	%r11, %r73, %r1;
	setp.gt.s32 	%p10, %r11, -1;
	setp.lt.s32 	%p11, %r11, %r33;
	and.pred  	%p2, %p10, %p11;
	mul.lo.s32 	%r12, %r73, %r73;
	mov.u32 	%r74, %r4;
	@%p9 bra 	$L__BB0_6;
	and.pred  	%p12, %p2, %p1;
	not.pred 	%p13, %p12;
	mov.u32 	%r74, %r9;
	@%p13 bra 	$L__BB0_6;
	add.s32 	%r48, %r12, %r7;
	neg.s32 	%r49, %r48;
	cvt.rn.f32.s32 	%f53, %r49;
	div.rn.f32 	%f54, %f53, %f1;
	fma.rn.f32 	%f55, %f54, 0f3BBB989D, 0f3F000000;
	cvt.sat.f32.f32 	%f56, %f55;
	mov.f32 	%f57, 0f4B400001;
	mov.f32 	%f58, 0f437C0000;
	fma.rm.f32 	%f59, %f56, %f58, %f57;
	add.f32 	%f60, %f59, 0fCB40007F;
	neg.f32 	%f61, %f60;
	fma.rn.f32 	%f62, %f54, 0f3FB8AA3B, %f61;
	fma.rn.f32 	%f63, %f54, 0f32A57060, %f62;
	mov.b32 	%r50, %f59;
	shl.b32 	%r51, %r50, 23;
	mov.b32 	%f64, %r51;
	ex2.approx.ftz.f32 	%f65, %f63;
	mul.f32 	%f66, %f65, %f64;
	cvt.f64.f32 	%fd4, %f66;
	div.rn.f64 	%fd5, %fd4, %fd1;
	cvt.rn.f32.f64 	%f67, %fd5;
	add.s32 	%r52, %r8, %r11;
	mul.wide.s32 	%rd4, %r52, 3;
	add.s64 	%rd5, %rd1, %rd4;
	ld.global.u8 	%rs1, [%rd5+2];
	cvt.rn.f32.u16 	%f68, %rs1;
	fma.rn.f32 	%f127, %f68, %f67, %f127;
	ld.global.u8 	%rs2, [%rd5+1];
	cvt.rn.f32.u16 	%f69, %rs2;
	fma.rn.f32 	%f128, %f69, %f67, %f128;
	ld.global.u8 	%rs3, [%rd5];
	cvt.rn.f32.u16 	%f70, %rs3;
	fma.rn.f32 	%f129, %f67, %f70, %f129;
	add.f32 	%f126, %f126, %f67;
$L__BB0_6:
	setp.eq.s32 	%p14, %r6, 0;
	@%p14 bra 	$L__BB0_13;
	sub.s32 	%r80, 1, %r74;
	sub.s32 	%r79, %r74, %r5;
	add.s32 	%r78, %r74, -1;
	add.s32 	%r77, %r42, %r74;
	mul.lo.s32 	%r53, %r33, %r77;
	add.s32 	%r54, %r53, %r33;
	add.s32 	%r76, %r11, %r54;
	add.s32 	%r75, %r11, %r53;
$L__BB0_8:
	add.s32 	%r78, %r78, 2;
	setp.gt.s32 	%p15, %r77, -1;
	setp.lt.s32 	%p16, %r77, %r35;
	and.pred  	%p17, %p15, %p16;
	and.pred  	%p18, %p2, %p17;
	not.pred 	%p19, %p18;
	@%p19 bra 	$L__BB0_10;
	add.s32 	%r55, %r78, -1;
	mul.lo.s32 	%r56, %r55, %r55;
	mad.lo.s32 	%r57, %r73, %r73, %r56;
	neg.s32 	%r58, %r57;
	cvt.rn.f32.s32 	%f71, %r58;
	div.rn.f32 	%f72, %f71, %f1;
	fma.rn.f32 	%f73, %f72, 0f3BBB989D, 0f3F000000;
	cvt.sat.f32.f32 	%f74, %f73;
	mov.f32 	%f75, 0f4B400001;
	mov.f32 	%f76, 0f437C0000;
	fma.rm.f32 	%f77, %f74, %f76, %f75;
	add.f32 	%f78, %f77, 0fCB40007F;
	neg.f32 	%f79, %f78;
	fma.rn.f32 	%f80, %f72, 0f3FB8AA3B, %f79;
	fma.rn.f32 	%f81, %f72, 0f32A57060, %f80;
	mov.b32 	%r59, %f77;
	shl.b32 	%r60, %r59, 23;
	mov.b32 	%f82, %r60;
	ex2.approx.ftz.f32 	%f83, %f81;
	mul.f32 	%f84, %f83, %f82;
	cvt.f64.f32 	%fd6, %f84;
	div.rn.f64 	%fd7, %fd6, %fd1;
	cvt.rn.f32.f64 	%f85, %fd7;
	mul.wide.s32 	%rd6, %r75, 3;
	add.s64 	%rd7, %rd1, %rd6;
	ld.global.u8 	%rs4, [%rd7+2];
	cvt.rn.f32.u16 	%f86, %rs4;
	fma.rn.f32 	%f127, %f86, %f85, %f127;
	ld.global.u8 	%rs5, [%rd7+1];
	cvt.rn.f32.u16 	%f87, %rs5;
	fma.rn.f32 	%f128, %f87, %f85, %f128;
	ld.global.u8 	%rs6, [%rd7];
	cvt.rn.f32.u16 	%f88, %rs6;
	fma.rn.f32 	%f129, %f85, %f88, %f129;
	add.f32 	%f126, %f126, %f85;
$L__BB0_10:
	add.s32 	%r61, %r77, 1;
	setp.gt.s32 	%p20, %r61, -1;
	setp.lt.s32 	%p21, %r61, %r35;
	and.pred  	%p22, %p20, %p21;
	and.pred  	%p23, %p2, %p22;
	not.pred 	%p24, %p23;
	@%p24 bra 	$L__BB0_12;
	add.s32 	%r62, %r80, -2;
	mul.lo.s32 	%r63, %r78, %r62;
	sub.s32 	%r65, %r63, %r12;
	cvt.rn.f32.s32 	%f89, %r65;
	div.rn.f32 	%f90, %f89, %f1;
	fma.rn.f32 	%f91, %f90, 0f3BBB989D, 0f3F000000;
	cvt.sat.f32.f32 	%f92, %f91;
	mov.f32 	%f93, 0f4B400001;
	mov.f32 	%f94, 0f437C0000;
	fma.rm.f32 	%f95, %f92, %f94, %f93;
	add.f32 	%f96, %f95, 0fCB40007F;
	neg.f32 	%f97, %f96;
	fma.rn.f32 	%f98, %f90, 0f3FB8AA3B, %f97;
	fma.rn.f32 	%f99, %f90, 0f32A57060, %f98;
	mov.b32 	%r66, %f95;
	shl.b32 	%r67, %r66, 23;
	mov.b32 	%f100, %r67;
	ex2.approx.ftz.f32 	%f101, %f99;
	mul.f32 	%f102, %f101, %f100;
	cvt.f64.f32 	%fd8, %f102;
	div.rn.f64 	%fd9, %fd8, %fd1;
	cvt.rn.f32.f64 	%f103, %fd9;
	mul.wide.s32 	%rd8, %r76, 3;
	add.s64 	%rd9, %rd1, %rd8;
	ld.global.u8 	%rs7, [%rd9+2];
	cvt.rn.f32.u16 	%f104, %rs7;
	fma.rn.f32 	%f127, %f104, %f103, %f127;
	ld.global.u8 	%rs8, [%rd9+1];
	cvt.rn.f32.u16 	%f105, %rs8;
	fma.rn.f32 	%f128, %f105, %f103, %f128;
	ld.global.u8 	%rs9, [%rd9];
	cvt.rn.f32.u16 	%f106, %rs9;
	fma.rn.f32 	%f129, %f103, %f106, %f129;
	add.f32 	%f126, %f126, %f103;
$L__BB0_12:
	add.s32 	%r80, %r80, -2;
	add.s32 	%r79, %r79, 2;
	add.s32 	%r77, %r77, 2;
	shl.b32 	%r68, %r33, 1;
	add.s32 	%r76, %r76, %r68;
	add.s32 	%r75, %r75, %r68;
	setp.ne.s32 	%p25, %r79, 1;
	@%p25 bra 	$L__BB0_8;
$L__BB0_13:
	add.s32 	%r32, %r73, 1;
	setp.ne.s32 	%p26, %r73, %r5;
	mov.u32 	%r73, %r32;
	@%p26 bra 	$L__BB0_3;
$L__BB0_14:
	ld.param.u64 	%rd13, [_Z18gaussianBlurKernelPK5PixelPS_iif_param_1];
	div.rn.f32 	%f107, %f127, %f126;
	cvt.rzi.u32.f32 	%r69, %f107;
	mad.lo.s32 	%r70, %r33, %r42, %r1;
	cvta.to.global.u64 	%rd10, %rd13;
	mul.wide.s32 	%rd11, %r70, 3;
	add.s64 	%rd12, %rd10, %rd11;
	st.global.u8 	[%rd12+2], %r69;
	div.rn.f32 	%f108, %f128, %f126;
	cvt.rzi.u32.f32 	%r71, %f108;
	st.global.u8 	[%rd12+1], %r71;
	div.rn.f32 	%f109, %f129, %f126;
	cvt.rzi.u32.f32 	%r72, %f109;
	st.global.u8 	[%rd12], %r72;
$L__BB0_15:
	ret;

}


// ===== COMPILED SASS (sm_100) =====

	.target	sm_100

	.elftype	@"ET_EXEC"


//--------------------- .note.nv.tkinfo           --------------------------
	.section	.note.nv.tkinfo,"",@"SHT_NOTE"
	.sectionflags	@"SHF_NOTE_NV_TKINFO"
	.tkinfo
        /*0018*/ 	.word	0x00000002
        /*0030*/ 	.string	""
        /*0030*/ 	.string	"ptxas"
        /*0030*/ 	.string	"Cuda compilation tools, release 13.0, V13.0.88"
        /*0030*/ 	.string	"Build cuda_13.0.r13.0/compiler.36424714_0"
        /*0030*/ 	.string	"-arch sm_100 -m 64 "



//--------------------- .note.nv.cuinfo           --------------------------
	.section	.note.nv.cuinfo,"",@"SHT_NOTE"
	.sectionflags	@"SHF_NOTE_NV_CUINFO"
        /*0018*/ 	.short	0x0002
        /*001a*/ 	.short	0x0064
        /*001c*/ 	.short	0x0082
	.zero		2


//--------------------- .nv.info                  --------------------------
	.section	.nv.info,"",@"SHT_CUDA_INFO"
	.align	4


	//----- nvinfo : EIATTR_REGCOUNT
	.align		4
        /*0000*/ 	.byte	0x04, 0x2f
        /*0002*/ 	.short	(.L_1 - .L_0)
	.align		4
.L_0:
        /*0004*/ 	.word	index@(_Z18gaussianBlurKernelPK5PixelPS_iif)
        /*0008*/ 	.word	0x00000024


	//----- nvinfo : EIATTR_FRAME_SIZE
	.align		4
.L_1:
        /*000c*/ 	.byte	0x04, 0x11
        /*000e*/ 	.short	(.L_3 - .L_2)
	.align		4
.L_2:
        /*0010*/ 	.word	index@($__internal_1_$__cuda_sm3x_div_rn_noftz_f32_slowpath)
        /*0014*/ 	.word	0x00000000


	//----- nvinfo : EIATTR_FRAME_SIZE
	.align		4
.L_3:
        /*0018*/ 	.byte	0x04, 0x11
        /*001a*/ 	.short	(.L_5 - .L_4)
	.align		4
.L_4:
        /*001c*/ 	.word	index@($__internal_0_$__cuda_sm20_div_rn_f64_full)
        /*0020*/ 	.word	0x00000000


	//----- nvinfo : EIATTR_FRAME_SIZE
	.align		4
.L_5:
        /*0024*/ 	.byte	0x04, 0x11
        /*0026*/ 	.short	(.L_7 - .L_6)
	.align		4
.L_6:
        /*0028*/ 	.word	index@(_Z18gaussianBlurKernelPK5PixelPS_iif)
        /*002c*/ 	.word	0x00000000


	//----- nvinfo : EIATTR_MIN_STACK_SIZE
	.align		4
.L_7:
        /*0030*/ 	.byte	0x04, 0x12
        /*0032*/ 	.short	(.L_9 - .L_8)
	.align		4
.L_8:
        /*0034*/ 	.word	index@(_Z18gaussianBlurKernelPK5PixelPS_iif)
        /*0038*/ 	.word	0x00000000
.L_9:


//--------------------- .nv.compat                --------------------------
	.section	.nv.compat,"",@"SHT_CUDA_COMPAT_INFO"
	.align	4
        /*0000*/ 	.byte	0x02, 0x09, 0x00, 0x00, 0x02, 0x02, 0x01, 0x00, 0x02, 0x05, 0x05, 0x00, 0x03, 0x07, 0x01, 0x01
        /*0010*/ 	.byte	0x02, 0x03, 0x00, 0x00, 0x02, 0x06, 0x01, 0x00, 0x04, 0x0b, 0x08, 0x00, 0x01, 0x00, 0x00, 0x00
        /*0020*/ 	.byte	0x00, 0x00, 0x00, 0x00


//--------------------- .nv.info._Z18gaussianBlurKernelPK5PixelPS_iif --------------------------
	.section	.nv.info._Z18gaussianBlurKernelPK5PixelPS_iif,"",@"SHT_CUDA_INFO"
	.sectionflags	@""
	.align	4


	//----- nvinfo : EIATTR_CUDA_API_VERSION
	.align		4
        /*0000*/ 	.byte	0x04, 0x37
        /*0002*/ 	.short	(.L_11 - .L_10)
.L_10:
        /*0004*/ 	.word	0x00000082


	//----- nvinfo : EIATTR_KPARAM_INFO
	.align		4
.L_11:
        /*0008*/ 	.byte	0x04, 0x17
        /*000a*/ 	.short	(.L_13 - .L_12)
.L_12:
        /*000c*/ 	.word	0x00000000
        /*0010*/ 	.short	0x0004
        /*0012*/ 	.short	0x0018
        /*0014*/ 	.byte	0x00, 0xf0, 0x11, 0x00


	//----- nvinfo : EIATTR_KPARAM_INFO
	.align		4
.L_13:
        /*0018*/ 	.byte	0x04, 0x17
        /*001a*/ 	.short	(.L_15 - .L_14)
.L_14:
        /*001c*/ 	.word	0x00000000
        /*0020*/ 	.short	0x0003
        /*0022*/ 	.short	0x0014
        /*0024*/ 	.byte	0x00, 0xf0, 0x11, 0x00


	//----- nvinfo : EIATTR_KPARAM_INFO
	.align		4
.L_15:
        /*0028*/ 	.byte	0x04, 0x17
        /*002a*/ 	.short	(.L_17 - .L_16)
.L_16:
        /*002c*/ 	.word	0x00000000
        /*0030*/ 	.short	0x0002
        /*0032*/ 	.short	0x0010
        /*0034*/ 	.byte	0x00, 0xf0, 0x11, 0x00


	//----- nvinfo : EIATTR_KPARAM_INFO
	.align		4
.L_17:
        /*0038*/ 	.byte	0x04, 0x17
        /*003a*/ 	.short	(.L_19 - .L_18)
.L_18:
        /*003c*/ 	.word	0x00000000
        /*0040*/ 	.short	0x0001
        /*0042*/ 	.short	0x0008
        /*0044*/ 	.byte	0x00, 0xf5, 0x21, 0x00


	//----- nvinfo : EIATTR_KPARAM_INFO
	.align		4
.L_19:
        /*0048*/ 	.byte	0x04, 0x17
        /*004a*/ 	.short	(.L_21 - .L_20)
.L_20:
        /*004c*/ 	.word	0x00000000
        /*0050*/ 	.short	0x0000
        /*0052*/ 	.short	0x0000
        /*0054*/ 	.byte	0x00, 0xf5, 0x21, 0x00


	//----- nvinfo : EIATTR_SPARSE_MMA_MASK
	.align		4
.L_21:
        /*0058*/ 	.byte	0x03, 0x50
        /*005a*/ 	.short	0x0000


	//----- nvinfo : EIATTR_MAXREG_COUNT
	.align		4
        /*005c*/ 	.byte	0x03, 0x1b
        /*005e*/ 	.short	0x00ff


	//----- nvinfo : EIATTR_MERCURY_ISA_VERSION
	.align		4
        /*0060*/ 	.byte	0x03, 0x5f
        /*0062*/ 	.short	0x0101


	//----- nvinfo : EIATTR_VRC_CTA_INIT_COUNT
	.align		4
        /*0064*/ 	.byte	0x02, 0x4a
	.zero		1
	.zero		1


	//----- nvinfo : EIATTR_EXIT_INSTR_OFFSETS
	.align		4
        /*0068*/ 	.byte	0x04, 0x1c
        /*006a*/ 	.short	(.L_23 - .L_22)


	//   ....[0]....
.L_22:
        /*006c*/ 	.word	0x000000c0


	//   ....[1]....
        /*0070*/ 	.word	0x00001750


	//----- nvinfo : EIATTR_CRS_STACK_SIZE
	.align		4
.L_23:
        /*0074*/ 	.byte	0x04, 0x1e
        /*0076*/ 	.short	(.L_25 - .L_24)
.L_24:
        /*0078*/ 	.word	0x00000000


	//----- nvinfo : EIATTR_CBANK_PARAM_SIZE
	.align		4
.L_25:
        /*007c*/ 	.byte	0x03, 0x19
        /*007e*/ 	.short	0x001c


	//----- nvinfo : EIATTR_PARAM_CBANK
	.align		4
        /*0080*/ 	.byte	0x04, 0x0a
        /*0082*/ 	.short	(.L_27 - .L_26)
	.align		4
.L_26:
        /*0084*/ 	.word	index@(.nv.constant0._Z18gaussianBlurKernelPK5PixelPS_iif)
        /*0088*/ 	.short	0x0380
        /*008a*/ 	.short	0x001c


	//----- nvinfo : EIATTR_SW_WAR
	.align		4
.L_27:
        /*008c*/ 	.byte	0x04, 0x36
        /*008e*/ 	.short	(.L_29 - .L_28)
.L_28:
        /*0090*/ 	.word	0x00000008
.L_29:


//--------------------- .nv.callgraph             --------------------------
	.section	.nv.callgraph,"",@"SHT_CUDA_CALLGRAPH"
	.align	4
	.sectionentsize	8
	.align		4
        /*0000*/ 	.word	0x00000000
	.align		4
        /*0004*/ 	.word	0xffffffff
	.align		4
        /*0008*/ 	.word	0x00000000
	.align		4
        /*000c*/ 	.word	0xfffffffe
	.align		4
        /*0010*/ 	.word	0x00000000
	.align		4
        /*0014*/ 	.word	0xfffffffd
	.align		4
        /*0018*/ 	.word	0x00000000
	.align		4
        /*001c*/ 	.word	0xfffffffc


//--------------------- .text._Z18gaussianBlurKernelPK5PixelPS_iif --------------------------
	.section	.text._Z18gaussianBlurKernelPK5PixelPS_iif,"ax",@progbits
	.align	128
        .global         _Z18gaussianBlurKernelPK5PixelPS_iif
        .type           _Z18gaussianBlurKernelPK5PixelPS_iif,@function
        .size           _Z18gaussianBlurKernelPK5PixelPS_iif,(.L_x_43 - _Z18gaussianBlurKernelPK5PixelPS_iif)
        .other          _Z18gaussianBlurKernelPK5PixelPS_iif,@"STO_CUDA_ENTRY STV_DEFAULT"
_Z18gaussianBlurKernelPK5PixelPS_iif:
.text._Z18gaussianBlurKernelPK5PixelPS_iif:
[----:B------:R-:W-:Y:S01]  /*0000*/  LDC R1, c[0x0][0x37c] ;  /* 0x0000df00ff017b82 */ /* 0x000fe20000000800 */
[----:B------:R-:W0:Y:S07]  /*0010*/  S2R R0, SR_TID.Y ;  /* 0x0000000000007919 */ /* 0x000e2e0000002200 */
[----:B------:R-:W1:Y:S01]  /*0020*/  LDC R4, c[0x0][0x360] ;  /* 0x0000d800ff047b82 */ /* 0x000e620000000800 */
[----:B------:R-:W2:Y:S01]  /*0030*/  LDCU.64 UR6, c[0x0][0x390] ;  /* 0x00007200ff0677ac */ /* 0x000ea20008000a00 */
[----:B------:R-:W1:Y:S06]  /*0040*/  S2R R5, SR_TID.X ;  /* 0x0000000000057919 */ /* 0x000e6c0000002100 */
[----:B------:R-:W0:Y:S08]  /*0050*/  S2UR UR5, SR_CTAID.Y ;  /* 0x00000000000579c3 */ /* 0x000e300000002600 */
[----:B------:R-:W0:Y:S08]  /*0060*/  LDC R3, c[0x0][0x364] ;  /* 0x0000d900ff037b82 */ /* 0x000e300000000800 */
[----:B------:R-:W1:Y:S01]  /*0070*/  S2UR UR4, SR_CTAID.X ;  /* 0x00000000000479c3 */ /* 0x000e620000002500 */
[----:B0-----:R-:W-:-:S05]  /*0080*/  IMAD R3, R3, UR5, R0 ;  /* 0x0000000503037c24 */ /* 0x001fca000f8e0200 */
[----:B--2---:R-:W-:Y:S01]  /*0090*/  ISETP.GE.AND P0, PT, R3, UR7, PT ;  /* 0x0000000703007c0c */ /* 0x004fe2000bf06270 */
[----:B-1----:R-:W-:-:S05]  /*00a0*/  IMAD R4, R4, UR4, R5 ;  /* 0x0000000404047c24 */ /* 0x002fca000f8e0205 */
[----:B------:R-:W-:-:S13]  /*00b0*/  ISETP.GE.OR P0, PT, R4, UR6, P0 ;  /* 0x0000000604007c0c */ /* 0x000fda0008706670 */
[----:B------:R-:W-:Y:S05]  /*00c0*/  @P0 EXIT ;  /* 0x000000000000094d */ /* 0x000fea0003800000 */
[----:B------:R-:W0:Y:S01]  /*00d0*/  LDC R11, c[0x0][0x398] ;  /* 0x0000e600ff0b7b82 */ /* 0x000e220000000800 */
[----:B------:R-:W-:Y:S02]  /*00e0*/  HFMA2 R10, -RZ, RZ, 0, 0 ;  /* 0x00000000ff0a7431 */ /* 0x000fe400000001ff */
[----:B------:R-:W-:Y:S01]  /*00f0*/  IMAD.MOV.U32 R5, RZ, RZ, RZ ;  /* 0x000000ffff057224 */ /* 0x000fe200078e00ff */
[----:B------:R-:W1:Y:S01]  /*0100*/  LDCU.64 UR18, c[0x0][0x358] ;  /* 0x00006b00ff1277ac */ /* 0x000e620008000a00 */
[----:B------:R-:W-:Y:S02]  /*0110*/  IMAD.MOV.U32 R6, RZ, RZ, RZ ;  /* 0x000000ffff067224 */ /* 0x000fe400078e00ff */
[----:B------:R-:W-:Y:S02]  /*0120*/  IMAD.MOV.U32 R8, RZ, RZ, RZ ;  /* 0x000000ffff087224 */ /* 0x000fe400078e00ff */
[----:B0-----:R-:W-:-:S06]  /*0130*/  FMUL R0, R11, 3 ;  /* 0x404000000b007820 */ /* 0x001fcc0000400000 */
[----:B------:R-:W0:Y:S02]  /*0140*/  F2I.CEIL.NTZ R0, R0 ;  /* 0x0000000000007305 */ /* 0x000e24000020b100 */
[----:B0-----:R-:W-:-:S13]  /*0150*/  R2UR UR5, R0 ;  /* 0x00000000000572ca */ /* 0x001fda00000e0000 */
[----:B------:R-:W-:Y:S02]  /*0160*/  UISETP.GE.AND UP0, UPT, UR5, -0x1, UPT ;  /* 0xffffffff0500788c */ /* 0x000fe4000bf06270 */
[----:B------:R-:W-:-:S07]  /*0170*/  ULEA.HI UR4, UR5, UR5, URZ, 0x1 ;  /* 0x0000000505047291 */ /* 0x000fce000f8f08ff */
[----:B-1----:R-:W-:Y:S05]  /*0180*/  BRA.U !UP0, `(.L_x_0) ;  /* 0x00000011089c7547 */ /* 0x002fea000b800000 */
[----:B------:R-:W0:Y:S01]  /*0190*/  F2F.F64.F32 R6, R11 ;  /* 0x0000000b00067310 */ /* 0x000e220000201800 */
[----:B------:R-:W-:Y:S01]  /*01a0*/  UMOV UR8, 0x54442d18 ;  /* 0x54442d1800087882 */ /* 0x000fe20000000000 */
[----:B------:R-:W-:Y:S01]  /*01b0*/  UMOV UR9, 0x401921fb ;  /* 0x401921fb00097882 */ /* 0x000fe20000000000 */
[----:B------:R-:W-:Y:S01]  /*01c0*/  USHF.R.S32.HI UR4, URZ, 0x1, UR4 ;  /* 0x00000001ff047899 */ /* 0x000fe20008011404 */
[----:B------:R-:W-:Y:S01]  /*01d0*/  FADD R0, R11, R11 ;  /* 0x0000000b0b007221 */ /* 0x000fe20000000000 */
[----:B------:R-:W-:Y:S02]  /*01e0*/  IMAD.MOV.U32 R10, RZ, RZ, RZ ;  /* 0x000000ffff0a7224 */ /* 0x000fe400078e00ff */
[----:B------:R-:W-:Y:S01]  /*01f0*/  UIADD3 UR10, UPT, UPT, -UR4, URZ, URZ ;  /* 0x000000ff040a7290 */ /* 0x000fe2000fffe1ff */
[----:B------:R-:W-:Y:S01]  /*0200*/  FMUL R0, R0, R11 ;  /* 0x0000000b00007220 */ /* 0x000fe20000400000 */
[----:B------:R-:W-:Y:S01]  /*0210*/  IABS R2, UR4 ;  /* 0x0000000400027c13 */ /* 0x000fe20008000000 */
[----:B------:R-:W-:Y:S01]  /*0220*/  IMAD.MOV.U32 R5, RZ, RZ, RZ ;  /* 0x000000ffff057224 */ /* 0x000fe200078e00ff */
[----:B------:R-:W-:-:S02]  /*0230*/  UIMAD UR14, UR4, UR4, URZ ;  /* 0x00000004040e72a4 */ /* 0x000fc4000f8e02ff */
[----:B------:R-:W-:Y:S01]  /*0240*/  R2UR UR5, R2 ;  /* 0x00000000020572ca */ /* 0x000fe200000e0000 */
[----:B------:R-:W-:Y:S01]  /*0250*/  UIADD3 UR6, UPT, UPT, -UR4, 0x1, URZ ;  /* 0x0000000104067890 */ /* 0x000fe2000fffe1ff */
[----:B0-----:R-:W-:Y:S01]  /*0260*/  DMUL R8, R6, UR8 ;  /* 0x0000000806087c28 */ /* 0x001fe20008000000 */
[----:B------:R-:W-:-:S07]  /*0270*/  R2UR UR11, R0 ;  /* 0x00000000000b72ca */ /* 0x000fce00000e0000 */
[----:B------:R-:W-:Y:S01]  /*0280*/  DMUL R8, R6, R8 ;  /* 0x0000000806087228 */ /* 0x000fe20000000000 */
[----:B------:R-:W-:Y:S01]  /*0290*/  VIADD R7, R3, -UR4 ;  /* 0x8000000403077c36 */ /* 0x000fe20008000000 */
[----:B------:R-:W-:Y:S01]  /*02a0*/  MOV R6, RZ ;  /* 0x000000ff00067202 */ /* 0x000fe20000000f00 */
[----:B------:R-:W-:-:S03]  /*02b0*/  UIADD3 UR5, UPT, UPT, UR4, UR5, URZ ;  /* 0x0000000504057290 */ /* 0x000fc6000fffe0ff */
[----:B------:R-:W-:Y:S01]  /*02c0*/  ISETP.GE.AND P0, PT, R7, UR7, PT ;  /* 0x0000000707007c0c */ /* 0x000fe2000bf06270 */
[----:B------:R-:W-:-:S03]  /*02d0*/  UMOV UR7, UR10 ;  /* 0x0000000a00077c82 */ /* 0x000fc60008000000 */
[----:B------:R-:W-:Y:S02]  /*02e0*/  R2UR UR13, R9 ;  /* 0x00000000090d72ca */ /* 0x000fe400000e0000 */
[----:B------:R-:W-:Y:S01]  /*02f0*/  R2UR UR12, R8 ;  /* 0x00000000080c72ca */ /* 0x000fe200000e0000 */
[----:B------:R-:W-:Y:S01]  /*0300*/  IMAD.MOV.U32 R8, RZ, RZ, RZ ;  /* 0x000000ffff087224 */ /* 0x000fe200078e00ff */
[----:B------:R-:W-:-:S13]  /*0310*/  ISETP.GT.AND P0, PT, R7, -0x1, !P0 ;  /* 0xffffffff0700780c */ /* 0x000fda0004704270 */
.L_x_18:
[----:B------:R-:W0:Y:S01]  /*0320*/  LDCU UR8, c[0x0][0x390] ;  /* 0x00007200ff0877ac */ /* 0x000e220008000800 */
[----:B------:R-:W-:Y:S01]  /*0330*/  VIADD R30, R4, UR7 ;  /* 0x00000007041e7c36 */ /* 0x000fe20008000000 */
[----:B------:R-:W-:Y:S01]  /*0340*/  UIMAD UR17, UR7, UR7, URZ ;  /* 0x00000007071172a4 */ /* 0x000fe2000f8e02ff */
[----:B0-----:R-:W-:Y:S01]  /*0350*/  MOV R28, UR8 ;  /* 0x00000008001c7c02 */ /* 0x001fe20008000f00 */
[----:B------:R-:W-:-:S03]  /*0360*/  ULOP3.LUT UR8, UR5, 0x1, URZ, 0xc0, !UPT ;  /* 0x0000000105087892 */ /* 0x000fc6000f8ec0ff */
[----:B------:R-:W-:Y:S01]  /*0370*/  ISETP.GE.AND P1, PT, R30, R28, PT ;  /* 0x0000001c1e00720c */ /* 0x000fe20003f26270 */
[----:B------:R-:W-:-:S03]  /*0380*/  UISETP.NE.U32.AND UP0, UPT, UR8, 0x1, UPT ;  /* 0x000000010800788c */ /* 0x000fc6000bf05070 */
[----:B------:R-:W-:Y:S01]  /*0390*/  ISETP.GT.AND P1, PT, R30, -0x1, !P1 ;  /* 0xffffffff1e00780c */ /* 0x000fe20004f24270 */
[----:B------:R-:W-:-:S05]  /*03a0*/  UMOV UR8, UR10 ;  /* 0x0000000a00087c82 */ /* 0x000fca0008000000 */
[----:B--2---:R-:W-:Y:S07]  /*03b0*/  BRA.U !UP0, `(.L_x_1) ;  /* 0x0000000508347547 */ /* 0x004fee000b800000 */
[----:B------:R-:W-:Y:S01]  /*03c0*/  PLOP3.LUT P2, PT, P1, P0, PT, 0x80, 0x8 ;  /* 0x000000000008781c */ /* 0x000fe20000f41070 */
[----:B------:R-:W-:Y:S01]  /*03d0*/  UMOV UR8, UR6 ;  /* 0x0000000600087c82 */ /* 0x000fe20008000000 */
[----:B------:R-:W-:Y:S11]  /*03e0*/  BSSY.RECONVERGENT B0, `(.L_x_1) ;  /* 0x000004a000007945 */ /* 0x000ff60003800200 */
[----:B------:R-:W-:Y:S05]  /*03f0*/  @!P2 BRA `(.L_x_2) ;  /* 0x000000040020a947 */ /* 0x000fea0003800000 */
[----:B------:R-:W0:Y:S01]  /*0400*/  MUFU.RCP R2, UR11 ;  /* 0x0000000b00027d08 */ /* 0x000e220008001000 */
[----:B------:R-:W-:Y:S01]  /*0410*/  UIADD3 UR9, UPT, UPT, URZ, -UR14, -UR17 ;  /* 0x8000000eff097290 */ /* 0x000fe2000fffe811 */
[----:B------:R-:W-:-:S05]  /*0420*/  IMAD.U32 R9, RZ, RZ, UR11 ;  /* 0x0000000bff097e24 */ /* 0x000fca000f8e00ff */
[----:B------:R-:W-:-:S04]  /*0430*/  I2FP.F32.S32 R0, UR9 ;  /* 0x0000000900007c45 */ /* 0x000fc80008201400 */
[----:B------:R-:W1:Y:S01]  /*0440*/  FCHK P2, R0, UR11 ;  /* 0x0000000b00007d02 */ /* 0x000e620008040000 */
[----:B0-----:R-:W-:-:S04]  /*0450*/  FFMA R9, R2, -R9, 1 ;  /* 0x3f80000002097423 */ /* 0x001fc80000000809 */
[----:B------:R-:W-:-:S04]  /*0460*/  FFMA R9, R2, R9, R2 ;  /* 0x0000000902097223 */ /* 0x000fc80000000002 */
[----:B------:R-:W-:-:S04]  /*0470*/  FFMA R2, R0, R9, RZ ;  /* 0x0000000900027223 */ /* 0x000fc800000000ff */
[----:B------:R-:W-:-:S04]  /*0480*/  FFMA R11, R2, -UR11, R0 ;  /* 0x8000000b020b7c23 */ /* 0x000fc80008000000 */
[----:B------:R-:W-:Y:S01]  /*0490*/  FFMA R2, R9, R11, R2 ;  /* 0x0000000b09027223 */ /* 0x000fe20000000002 */
[----:B-1----:R-:W-:Y:S06]  /*04a0*/  @!P2 BRA `(.L_x_3) ;  /* 0x000000000010a947 */ /* 0x002fec0003800000 */
[----:B------:R-:W-:Y:S01]  /*04b0*/  IMAD.U32 R15, RZ, RZ, UR11 ;  /* 0x0000000bff0f7e24 */ /* 0x000fe2000f8e00ff */
[----:B------:R-:W-:-:S07]  /*04c0*/  MOV R2, 0x4e0 ;  /* 0x000004e000027802 */ /* 0x000fce0000000f00 */
[----:B------:R-:W-:Y:S05]  /*04d0*/  CALL.REL.NOINC `($__internal_1_$__cuda_sm3x_div_rn_noftz_f32_slowpath) ;  /* 0x00000018000c7944 */ /* 0x000fea0003c00000 */
[----:B------:R-:W-:-:S07]  /*04e0*/  MOV R2, R0 ;  /* 0x0000000000027202 */ /* 0x000fce0000000f00 */
.L_x_3:
[----:B------:R-:W-:Y:S01]  /*04f0*/  IMAD.MOV.U32 R9, RZ, RZ, 0x3bbb989d ;  /* 0x3bbb989dff097424 */ /* 0x000fe200078e00ff */
[----:B------:R-:W0:Y:S01]  /*0500*/  MUFU.RCP64H R13, UR13 ;  /* 0x0000000d000d7d08 */ /* 0x000e220008001800 */
[----:B------:R-:W-:Y:S01]  /*0510*/  IMAD.MOV.U32 R11, RZ, RZ, 0x437c0000 ;  /* 0x437c0000ff0b7424 */ /* 0x000fe200078e00ff */
[----:B------:R-:W-:Y:S01]  /*0520*/  MOV R14, UR12 ;  /* 0x0000000c000e7c02 */ /* 0x000fe20008000f00 */
[----:B------:R-:W-:Y:S01]  /*0530*/  FFMA.SAT R0, R2, R9, 0.5 ;  /* 0x3f00000002007423 */ /* 0x000fe20000002009 */
[----:B------:R-:W-:Y:S01]  /*0540*/  IMAD.U32 R15, RZ, RZ, UR13 ;  /* 0x0000000dff0f7e24 */ /* 0x000fe2000f8e00ff */
[----:B------:R-:W-:Y:S01]  /*0550*/  BSSY.RECONVERGENT B1, `(.L_x_4) ;  /* 0x0000022000017945 */ /* 0x000fe20003800200 */
[----:B------:R-:W-:Y:S02]  /*0560*/  IMAD.MOV.U32 R12, RZ, RZ, 0x1 ;  /* 0x00000001ff0c7424 */ /* 0x000fe400078e00ff */
[----:B------:R-:W-:-:S04]  /*0570*/  FFMA.RM R0, R0, R11, 12582913 ;  /* 0x4b40000100007423 */ /* 0x000fc8000000400b */
[C---:B------:R-:W-:Y:S01]  /*0580*/  FADD R9, R0.reuse, -12583039 ;  /* 0xcb40007f00097421 */ /* 0x040fe20000000000 */
[----:B------:R-:W-:-:S03]  /*0590*/  SHF.L.U32 R0, R0, 0x17, RZ ;  /* 0x0000001700007819 */ /* 0x000fc600000006ff */
[----:B------:R-:W-:Y:S01]  /*05a0*/  FFMA R9, R2, 1.4426950216293334961, -R9 ;  /* 0x3fb8aa3b02097823 */ /* 0x000fe20000000809 */
[----:B0-----:R-:W-:-:S03]  /*05b0*/  DFMA R14, R12, -R14, 1 ;  /* 0x3ff000000c0e742b */ /* 0x001fc6000000080e */
[----:B------:R-:W-:-:S06]  /*05c0*/  FFMA R9, R2, 1.925963033500011079e-08, R9 ;  /* 0x32a5706002097823 */ /* 0x000fcc0000000009 */
[----:B------:R-:W0:Y:S01]  /*05d0*/  MUFU.EX2 R9, R9 ;  /* 0x0000000900097308 */ /* 0x000e220000000800 */
[----:B------:R-:W-:-:S08]  /*05e0*/  DFMA R14, R14, R14, R14 ;  /* 0x0000000e0e0e722b */ /* 0x000fd0000000000e */
[----:B------:R-:W-:Y:S01]  /*05f0*/  DFMA R14, R12, R14, R12 ;  /* 0x0000000e0c0e722b */ /* 0x000fe2000000000c */
[----:B------:R-:W-:Y:S02]  /*0600*/  IMAD.U32 R12, RZ, RZ, UR12 ;  /* 0x0000000cff0c7e24 */ /* 0x000fe4000f8e00ff */
[----:B------:R-:W-:Y:S02]  /*0610*/  IMAD.U32 R13, RZ, RZ, UR13 ;  /* 0x0000000dff0d7e24 */ /* 0x000fe4000f8e00ff */
[----:B0-----:R-:W-:-:S04]  /*0620*/  FMUL R0, R0, R9 ;  /* 0x0000000900007220 */ /* 0x001fc80000400000 */
[C---:B------:R-:W-:Y:S01]  /*0630*/  DFMA R12, R14.reuse, -R12, 1 ;  /* 0x3ff000000e0c742b */ /* 0x040fe2000000080c */
[----:B------:R-:W0:Y:S07]  /*0640*/  F2F.F64.F32 R18, R0 ;  /* 0x0000000000127310 */ /* 0x000e2e0000201800 */
[----:B------:R-:W-:-:S08]  /*0650*/  DFMA R12, R14, R12, R14 ;  /* 0x0000000c0e0c722b */ /* 0x000fd0000000000e */
[----:B0-----:R-:W-:Y:S01]  /*0660*/  DMUL R14, R18, R12 ;  /* 0x0000000c120e7228 */ /* 0x001fe20000000000 */
[----:B------:R-:W-:-:S07]  /*0670*/  FSETP.GEU.AND P3, PT, |R19|, 6.5827683646048100446e-37, PT ;  /* 0x036000001300780b */ /* 0x000fce0003f6e200 */
[----:B------:R-:W-:-:S08]  /*0680*/  DFMA R16, R14, -UR12, R18 ;  /* 0x8000000c0e107c2b */ /* 0x000fd00008000012 */
[----:B------:R-:W-:-:S10]  /*0690*/  DFMA R12, R12, R16, R14 ;  /* 0x000000100c0c722b */ /* 0x000fd4000000000e */
[----:B------:R-:W-:-:S05]  /*06a0*/  FFMA R2, RZ, UR13, R13 ;  /* 0x0000000dff027c23 */ /* 0x000fca000800000d */
[----:B------:R-:W-:-:S13]  /*06b0*/  FSETP.GT.AND P2, PT, |R2|, 1.469367938527859385e-39, PT ;  /* 0x001000000200780b */ /* 0x000fda0003f44200 */
[----:B------:R-:W-:Y:S05]  /*06c0*/  @P2 BRA P3, `(.L_x_5) ;  /* 0x0000000000282947 */ /* 0x000fea0001800000 */
[----:B------:R-:W-:Y:S01]  /*06d0*/  MOV R12, UR12 ;  /* 0x0000000c000c7c02 */ /* 0x000fe20008000f00 */
[----:B------:R-:W-:Y:S01]  /*06e0*/  IMAD.U32 R13, RZ, RZ, UR13 ;  /* 0x0000000dff0d7e24 */ /* 0x000fe2000f8e00ff */
[----:B------:R-:W-:Y:S01]  /*06f0*/  MOV R15, UR13 ;  /* 0x0000000d000f7c02 */ /* 0x000fe20008000f00 */
[----:B------:R-:W-:Y:S01]  /*0700*/  IMAD.U32 R14, RZ, RZ, UR12 ;  /* 0x0000000cff0e7e24 */ /* 0x000fe2000f8e00ff */
[----:B------:R-:W-:Y:S01]  /*0710*/  MOV R2, 0x750 ;  /* 0x0000075000027802 */ /* 0x000fe20000000f00 */
[----:B------:R-:W-:Y:S02]  /*0720*/  IMAD.MOV.U32 R16, RZ, RZ, R12 ;  /* 0x000000ffff107224 */ /* 0x000fe400078e000c */
[----:B------:R-:W-:-:S07]  /*0730*/  IMAD.MOV.U32 R17, RZ, RZ, R15 ;  /* 0x000000ffff117224 */ /* 0x000fce00078e000f */
[----:B------:R-:W-:Y:S05]  /*0740*/  CALL.REL.NOINC `($__internal_0_$__cuda_sm20_div_rn_f64_full) ;  /* 0x0000001000047944 */ /* 0x000fea0003c00000 */
[----:B------:R-:W-:Y:S01]  /*0750*/  MOV R12, R22 ;  /* 0x00000016000c7202 */ /* 0x000fe20000000f00 */
[----:B------:R-:W-:-:S07]  /*0760*/  IMAD.MOV.U32 R13, RZ, RZ, R23 ;  /* 0x000000ffff0d7224 */ /* 0x000fce00078e0017 */
.L_x_5:
[----:B------:R-:W-:Y:S05]  /*0770*/  BSYNC.RECONVERGENT B1 ;  /* 0x0000000000017941 */ /* 0x000fea0003800200 */
.L_x_4:
[----:B------:R-:W0:Y:S01]  /*0780*/  LDCU UR9, c[0x0][0x390] ;  /* 0x00007200ff0977ac */ /* 0x000e220008000800 */
[----:B------:R-:W1:Y:S01]  /*0790*/  LDC.64 R14, c[0x0][0x380] ;  /* 0x0000e000ff0e7b82 */ /* 0x000e620000000a00 */
[----:B0-----:R-:W-:-:S04]  /*07a0*/  IMAD.U32 R28, RZ, RZ, UR9 ;  /* 0x00000009ff1c7e24 */ /* 0x001fc8000f8e00ff */
[----:B------:R-:W-:-:S04]  /*07b0*/  IMAD R9, R7, R28, R30 ;  /* 0x0000001c07097224 */ /* 0x000fc800078e021e */
[----:B-1----:R-:W-:-:S05]  /*07c0*/  IMAD.WIDE R14, R9, 0x3, R14 ;  /* 0x00000003090e7825 */ /* 0x002fca00078e020e */
[----:B------:R-:W2:Y:S04]  /*07d0*/  LDG.E.U8 R0, desc[UR18][R14.64+0x2] ;  /* 0x000002120e007981 */ /* 0x000ea8000c1e1100 */
[----:B------:R-:W3:Y:S04]  /*07e0*/  LDG.E.U8 R2, desc[UR18][R14.64+0x1] ;  /* 0x000001120e027981 */ /* 0x000ee8000c1e1100 */
[----:B------:R-:W4:Y:S01]  /*07f0*/  LDG.E.U8 R11, desc[UR18][R14.64] ;  /* 0x000000120e0b7981 */ /* 0x000f22000c1e1100 */
[----:B------:R-:W0:Y:S02]  /*0800*/  F2F.F32.F64 R13, R12 ;  /* 0x0000000c000d7310 */ /* 0x000e240000301000 */
[----:B0-----:R-:W-:Y:S01]  /*0810*/  FADD R5, R5, R13 ;  /* 0x0000000d05057221 */ /* 0x001fe20000000000 */
[----:B--2---:R-:W-:-:S02]  /*0820*/  I2FP.F32.U32 R0, R0 ;  /* 0x0000000000007245 */ /* 0x004fc40000201000 */
[----:B---3--:R-:W-:-:S03]  /*0830*/  I2FP.F32.U32 R9, R2 ;  /* 0x0000000200097245 */ /* 0x008fc60000201000 */
[C---:B------:R-:W-:Y:S01]  /*0840*/  FFMA R6, R13.reuse, R0, R6 ;  /* 0x000000000d067223 */ /* 0x040fe20000000006 */
[----:B----4-:R-:W-:Y:S01]  /*0850*/  I2FP.F32.U32 R11, R11 ;  /* 0x0000000b000b7245 */ /* 0x010fe20000201000 */
[----:B------:R-:W-:-:S04]  /*0860*/  FFMA R8, R13, R9, R8 ;  /* 0x000000090d087223 */ /* 0x000fc80000000008 */
[----:B------:R-:W-:-:S07]  /*0870*/  FFMA R10, R13, R11, R10 ;  /* 0x0000000b0d0a7223 */ /* 0x000fce000000000a */
.L_x_2:
[----:B------:R-:W-:Y:S05]  /*0880*/  BSYNC.RECONVERGENT B0 ;  /* 0x0000000000007941 */ /* 0x000fea0003800200 */
.L_x_1:
[----:B------:R-:W-:-:S09]  /*0890*/  UISETP.NE.AND UP0, UPT, UR5, URZ, UPT ;  /* 0x000000ff0500728c */ /* 0x000fd2000bf05270 */
[----:B------:R-:W-:Y:S05]  /*08a0*/  BRA.U !UP0, `(.L_x_6) ;  /* 0x0000000908c47547 */ /* 0x000fea000b800000 */
[----:B------:R-:W0:Y:S01]  /*08b0*/  LDC R9, c[0x0][0x390] ;  /* 0x0000e400ff097b82 */ /* 0x000e220000000800 */
[----:B------:R-:W-:Y:S01]  /*08c0*/  IABS R0, UR4 ;  /* 0x0000000400007c13 */ /* 0x000fe20008000000 */
[----:B------:R-:W-:Y:S02]  /*08d0*/  UIADD3 UR15, UPT, UPT, -UR8, 0x1, URZ ;  /* 0x00000001080f7890 */ /* 0x000fe4000fffe1ff */
[----:B------:R-:W-:Y:S01]  /*08e0*/  IADD3 R11, PT, PT, R3, UR8, RZ ;  /* 0x00000008030b7c10 */ /* 0x000fe2000fffe0ff */
[----:B------:R-:W-:Y:S01]  /*08f0*/  UIADD3 UR16, UPT, UPT, UR8, -0x1, URZ ;  /* 0xffffffff08107890 */ /* 0x000fe2000fffe0ff */
[----:B------:R-:W-:Y:S01]  /*0900*/  R2UR UR9, R0 ;  /* 0x00000000000972ca */ /* 0x000fe200000e0000 */
[----:B------:R-:W1:Y:S01]  /*0910*/  LDCU UR20, c[0x0][0x394] ;  /* 0x00007280ff1477ac */ /* 0x000e620008000800 */
[----:B------:R-:W2:Y:S01]  /*0920*/  LDC.64 R12, c[0x0][0x380] ;  /* 0x0000e000ff0c7b82 */ /* 0x000ea20000000a00 */
[CC--:B------:R-:W-:Y:S02]  /*0930*/  IMAD R15, R11.reuse, R28.reuse, R28 ;  /* 0x0000001c0b0f7224 */ /* 0x0c0fe400078e021c */
[----:B------:R-:W-:-:S02]  /*0940*/  IMAD R28, R11, R28, R30 ;  /* 0x0000001c0b1c7224 */ /* 0x000fc400078e021e */
[----:B------:R-:W-:-:S06]  /*0950*/  IMAD.IADD R30, R30, 0x1, R15 ;  /* 0x000000011e1e7824 */ /* 0x000fcc00078e020f */
[----:B------:R-:W-:-:S12]  /*0960*/  UIADD3 UR8, UPT, UPT, UR8, -UR9, URZ ;  /* 0x8000000908087290 */ /* 0x000fd8000fffe0ff */
.L_x_17:
[C---:B-1----:R-:W-:Y:S01]  /*0970*/  ISETP.GE.AND P2, PT, R11.reuse, UR20, PT ;  /* 0x000000140b007c0c */ /* 0x042fe2000bf46270 */
[----:B------:R-:W-:Y:S01]  /*0980*/  UIADD3 UR16, UPT, UPT, UR16, 0x2, URZ ;  /* 0x0000000210107890 */ /* 0x000fe2000fffe0ff */
[----:B------:R-:W-:Y:S02]  /*0990*/  BSSY.RECONVERGENT B0, `(.L_x_7) ;  /* 0x000004d000007945 */ /* 0x000fe40003800200 */
[----:B------:R-:W-:-:S04]  /*09a0*/  ISETP.GT.AND P2, PT, R11, -0x1, !P2 ;  /* 0xffffffff0b00780c */ /* 0x000fc80005744270 */
[----:B------:R-:W-:-:S13]  /*09b0*/  PLOP3.LUT P2, PT, P1, P2, PT, 0x80, 0x8 ;  /* 0x000000000008781c */ /* 0x000fda0000f45070 */
[----:B------:R-:W-:Y:S05]  /*09c0*/  @!P2 BRA `(.L_x_8) ;  /* 0x000000040024a947 */ /* 0x000fea0003800000 */
[----:B------:R-:W-:Y:S01]  /*09d0*/  UIADD3 UR9, UPT, UPT, UR16, -0x1, URZ ;  /* 0xffffffff10097890 */ /* 0x000fe2000fffe0ff */
[----:B------:R-:W1:Y:S01]  /*09e0*/  MUFU.RCP R0, UR11 ;  /* 0x0000000b00007d08 */ /* 0x000e620008001000 */
[----:B------:R-:W-:Y:S02]  /*09f0*/  IMAD.U32 R15, RZ, RZ, UR11 ;  /* 0x0000000bff0f7e24 */ /* 0x000fe4000f8e00ff */
[----:B------:R-:W-:-:S04]  /*0a00*/  UIMAD UR9, UR9, UR9, URZ ;  /* 0x00000009090972a4 */ /* 0x000fc8000f8e02ff */
[----:B------:R-:W-:-:S04]  /*0a10*/  UIMAD UR9, UR7, UR7, UR9 ;  /* 0x00000007070972a4 */ /* 0x000fc8000f8e0209 */
[----:B------:R-:W-:-:S06]  /*0a20*/  UIADD3 UR9, UPT, UPT, -UR9, URZ, URZ ;  /* 0x000000ff09097290 */ /* 0x000fcc000fffe1ff */
[----:B------:R-:W-:Y:S01]  /*0a30*/  I2FP.F32.S32 R14, UR9 ;  /* 0x00000009000e7c45 */ /* 0x000fe20008201400 */
[----:B-1----:R-:W-:-:S03]  /*0a40*/  FFMA R15, R0, -R15, 1 ;  /* 0x3f800000000f7423 */ /* 0x002fc6000000080f */
[----:B------:R-:W1:Y:S01]  /*0a50*/  FCHK P2, R14, UR11 ;  /* 0x0000000b0e007d02 */ /* 0x000e620008040000 */
[----:B------:R-:W-:-:S04]  /*0a60*/  FFMA R0, R0, R15, R0 ;  /* 0x0000000f00007223 */ /* 0x000fc80000000000 */
[----:B------:R-:W-:-:S04]  /*0a70*/  FFMA R15, R0, R14, RZ ;  /* 0x0000000e000f7223 */ /* 0x000fc800000000ff */
[----:B------:R-:W-:-:S04]  /*0a80*/  FFMA R2, R15, -UR11, R14 ;  /* 0x8000000b0f027c23 */ /* 0x000fc8000800000e */
[----:B------:R-:W-:Y:S01]  /*0a90*/  FFMA R0, R0, R2, R15 ;  /* 0x0000000200007223 */ /* 0x000fe2000000000f */
[----:B-1----:R-:W-:Y:S06]  /*0aa0*/  @!P2 BRA `(.L_x_9) ;  /* 0x000000000010a947 */ /* 0x002fec0003800000 */
[----:B------:R-:W-:Y:S01]  /*0ab0*/  MOV R0, R14 ;  /* 0x0000000e00007202 */ /* 0x000fe20000000f00 */
[----:B------:R-:W-:Y:S01]  /*0ac0*/  IMAD.U32 R15, RZ, RZ, UR11 ;  /* 0x0000000bff0f7e24 */ /* 0x000fe2000f8e00ff */
[----:B------:R-:W-:-:S07]  /*0ad0*/  MOV R2, 0xaf0 ;  /* 0x00000af000027802 */ /* 0x000fce0000000f00 */
[----:B0-2---:R-:W-:Y:S05]  /*0ae0*/  CALL.REL.NOINC `($__internal_1_$__cuda_sm3x_div_rn_noftz_f32_slowpath) ;  /* 0x0000001000887944 */ /* 0x005fea0003c00000 */
.L_x_9:
[----:B------:R-:W-:Y:S02]  /*0af0*/  HFMA2 R19, -RZ, RZ, 3.7421875, 0 ;  /* 0x437c0000ff137431 */ /* 0x000fe400000001ff */
[----:B------:R-:W-:Y:S01]  /*0b00*/  IMAD.MOV.U32 R17, RZ, RZ, 0x3bbb989d ;  /* 0x3bbb989dff117424 */ /* 0x000fe200078e00ff */
[----:B------:R-:W1:Y:S01]  /*0b10*/  MUFU.RCP64H R15, UR13 ;  /* 0x0000000d000f7d08 */ /* 0x000e620008001800 */
[----:B------:R-:W-:Y:S01]  /*0b20*/  IMAD.U32 R16, RZ, RZ, UR12 ;  /* 0x0000000cff107e24 */ /* 0x000fe2000f8e00ff */
[----:B------:R-:W-:Y:S01]  /*0b30*/  MOV R14, 0x1 ;  /* 0x00000001000e7802 */ /* 0x000fe20000000f00 */
[----:B------:R-:W-:Y:S01]  /*0b40*/  FFMA.SAT R2, R0, R17, 0.5 ;  /* 0x3f00000000027423 */ /* 0x000fe20000002011 */
[----:B------:R-:W-:Y:S01]  /*0b50*/  IMAD.U32 R17, RZ, RZ, UR13 ;  /* 0x0000000dff117e24 */ /* 0x000fe2000f8e00ff */
[----:B------:R-:W-:Y:S01]  /*0b60*/  BSSY.RECONVERGENT B1, `(.L_x_10) ;  /* 0x0000023000017945 */ /* 0x000fe20003800200 */
[----:B------:R-:W-:Y:S02]  /*0b70*/  IMAD.U32 R18, RZ, RZ, UR12 ;  /* 0x0000000cff127e24 */ /* 0x000fe4000f8e00ff */
[----:B------:R-:W-:-:S04]  /*0b80*/  FFMA.RM R2, R2, R19, 12582913 ;  /* 0x4b40000102027423 */ /* 0x000fc80000004013 */
[C---:B------:R-:W-:Y:S01]  /*0b90*/  FADD R19, R2.reuse, -12583039 ;  /* 0xcb40007f02137421 */ /* 0x040fe20000000000 */
[----:B------:R-:W-:-:S03]  /*0ba0*/  IMAD.SHL.U32 R2, R2, 0x800000, RZ ;  /* 0x0080000002027824 */ /* 0x000fc600078e00ff */
[----:B------:R-:W-:Y:S01]  /*0bb0*/  FFMA R19, R0, 1.4426950216293334961, -R19 ;  /* 0x3fb8aa3b00137823 */ /* 0x000fe20000000813 */
[----:B-1----:R-:W-:-:S03]  /*0bc0*/  DFMA R16, R14, -R16, 1 ;  /* 0x3ff000000e10742b */ /* 0x002fc60000000810 */
[----:B------:R-:W-:Y:S01]  /*0bd0*/  FFMA R0, R0, 1.925963033500011079e-08, R19 ;  /* 0x32a5706000007823 */ /* 0x000fe20000000013 */
[----:B------:R-:W-:-:S03]  /*0be0*/  MOV R19, UR13 ;  /* 0x0000000d00137c02 */ /* 0x000fc60008000f00 */
[----:B------:R-:W1:Y:S01]  /*0bf0*/  MUFU.EX2 R21, R0 ;  /* 0x0000000000157308 */ /* 0x000e620000000800 */
[----:B------:R-:W-:-:S08]  /*0c00*/  DFMA R16, R16, R16, R16 ;  /* 0x000000101010722b */ /* 0x000fd00000000010 */
[----:B------:R-:W-:Y:S01]  /*0c10*/  DFMA R14, R14, R16, R14 ;  /* 0x000000100e0e722b */ /* 0x000fe2000000000e */
[----:B-1----:R-:W-:-:S07]  /*0c20*/  FMUL R2, R2, R21 ;  /* 0x0000001502027220 */ /* 0x002fce0000400000 */
[C---:B------:R-:W-:Y:S01]  /*0c30*/  DFMA R18, R14.reuse, -R18, 1 ;  /* 0x3ff000000e12742b */ /* 0x040fe20000000812 */
[----:B------:R-:W1:Y:S07]  /*0c40*/  F2F.F64.F32 R16, R2 ;  /* 0x0000000200107310 */ /* 0x000e6e0000201800 */
[----:B------:R-:W-:-:S08]  /*0c50*/  DFMA R20, R14, R18, R14 ;  /* 0x000000120e14722b */ /* 0x000fd0000000000e */
[----:B-1----:R-:W-:Y:S01]  /*0c60*/  DMUL R14, R20, R16 ;  /* 0x00000010140e7228 */ /* 0x002fe20000000000 */
[----:B------:R-:W-:-:S07]  /*0c70*/  FSETP.GEU.AND P3, PT, |R17|, 6.5827683646048100446e-37, PT ;  /* 0x036000001100780b */ /* 0x000fce0003f6e200 */
[----:B------:R-:W-:-:S08]  /*0c80*/  DFMA R18, R14, -UR12, R16 ;  /* 0x8000000c0e127c2b */ /* 0x000fd00008000010 */
[----:B------:R-:W-:-:S10]  /*0c90*/  DFMA R14, R20, R18, R14 ;  /* 0x00000012140e722b */ /* 0x000fd4000000000e */
[----:B------:R-:W-:-:S05]  /*0ca0*/  FFMA R0, RZ, UR13, R15 ;  /* 0x0000000dff007c23 */ /* 0x000fca000800000f */
[----:B------:R-:W-:-:S13]  /*0cb0*/  FSETP.GT.AND P2, PT, |R0|, 1.469367938527859385e-39, PT ;  /* 0x001000000000780b */ /* 0x000fda0003f44200 */
[----:B------:R-:W-:Y:S05]  /*0cc0*/  @P2 BRA P3, `(.L_x_11) ;  /* 0x0000000000302947 */ /* 0x000fea0001800000 */
[----:B------:R-:W-:Y:S01]  /*0cd0*/  IMAD.U32 R14, RZ, RZ, UR12 ;  /* 0x0000000cff0e7e24 */ /* 0x000fe2000f8e00ff */
[----:B------:R-:W-:Y:S01]  /*0ce0*/  MOV R19, R17 ;  /* 0x0000001100137202 */ /* 0x000fe20000000f00 */
[----:B------:R-:W-:Y:S01]  /*0cf0*/  IMAD.U32 R21, RZ, RZ, UR13 ;  /* 0x0000000dff157e24 */ /* 0x000fe2000f8e00ff */
[----:B------:R-:W-:Y:S01]  /*0d00*/  MOV R20, UR12 ;  /* 0x0000000c00147c02 */ /* 0x000fe20008000f00 */
[----:B------:R-:W-:Y:S01]  /*0d10*/  IMAD.MOV.U32 R18, RZ, RZ, R16 ;  /* 0x000000ffff127224 */ /* 0x000fe200078e0010 */
[----:B------:R-:W-:Y:S01]  /*0d20*/  MOV R2, 0xd70 ;  /* 0x00000d7000027802 */ /* 0x000fe20000000f00 */
[----:B------:R-:W-:Y:S02]  /*0d30*/  IMAD.U32 R15, RZ, RZ, UR13 ;  /* 0x0000000dff0f7e24 */ /* 0x000fe4000f8e00ff */
[----:B------:R-:W-:Y:S02]  /*0d40*/  IMAD.MOV.U32 R16, RZ, RZ, R14 ;  /* 0x000000ffff107224 */ /* 0x000fe400078e000e */
[----:B------:R-:W-:-:S07]  /*0d50*/  IMAD.MOV.U32 R17, RZ, RZ, R21 ;  /* 0x000000ffff117224 */ /* 0x000fce00078e0015 */
[----:B0-2---:R-:W-:Y:S05]  /*0d60*/  CALL.REL.NOINC `($__internal_0_$__cuda_sm20_div_rn_f64_full) ;  /* 0x00000008007c7944 */ /* 0x005fea0003c00000 */
[----:B------:R-:W-:Y:S01]  /*0d70*/  MOV R14, R22 ;  /* 0x00000016000e7202 */ /* 0x000fe20000000f00 */
[----:B------:R-:W-:-:S07]  /*0d80*/  IMAD.MOV.U32 R15, RZ, RZ, R23 ;  /* 0x000000ffff0f7224 */ /* 0x000fce00078e0017 */
.L_x_11:
[----:B------:R-:W-:Y:S05]  /*0d90*/  BSYNC.RECONVERGENT B1 ;  /* 0x0000000000017941 */ /* 0x000fea0003800200 */
.L_x_10:
[----:B--2---:R-:W-:-:S05]  /*0da0*/  IMAD.WIDE R16, R28, 0x3, R12 ;  /* 0x000000031c107825 */ /* 0x004fca00078e020c */
[----:B------:R-:W2:Y:S04]  /*0db0*/  LDG.E.U8 R0, desc[UR18][R16.64+0x2] ;  /* 0x0000021210007981 */ /* 0x000ea8000c1e1100 */
[----:B------:R-:W3:Y:S04]  /*0dc0*/  LDG.E.U8 R2, desc[UR18][R16.64+0x1] ;  /* 0x0000011210027981 */ /* 0x000ee8000c1e1100 */
[----:B------:R-:W4:Y:S01]  /*0dd0*/  LDG.E.U8 R18, desc[UR18][R16.64] ;  /* 0x0000001210127981 */ /* 0x000f22000c1e1100 */
[----:B------:R-:W1:Y:S02]  /*0de0*/  F2F.F32.F64 R15, R14 ;  /* 0x0000000e000f7310 */ /* 0x000e640000301000 */
[----:B-1----:R-:W-:Y:S01]  /*0df0*/  FADD R5, R5, R15 ;  /* 0x0000000f05057221 */ /* 0x002fe20000000000 */
[----:B--2---:R-:W-:-:S02]  /*0e00*/  I2FP.F32.U32 R0, R0 ;  /* 0x0000000000007245 */ /* 0x004fc40000201000 */
[----:B---3--:R-:W-:-:S03]  /*0e10*/  I2FP.F32.U32 R19, R2 ;  /* 0x0000000200137245 */ /* 0x008fc60000201000 */
[C---:B------:R-:W-:Y:S01]  /*0e20*/  FFMA R6, R15.reuse, R0, R6 ;  /* 0x000000000f067223 */ /* 0x040fe20000000006 */
[----:B----4-:R-:W-:Y:S01]  /*0e30*/  I2FP.F32.U32 R21, R18 ;  /* 0x0000001200157245 */ /* 0x010fe20000201000 */
[----:B------:R-:W-:-:S04]  /*0e40*/  FFMA R8, R15, R19, R8 ;  /* 0x000000130f087223 */ /* 0x000fc80000000008 */
[----:B------:R-:W-:-:S07]  /*0e50*/  FFMA R10, R15, R21, R10 ;  /* 0x000000150f0a7223 */ /* 0x000fce000000000a */
.L_x_8:
[----:B------:R-:W-:Y:S05]  /*0e60*/  BSYNC.RECONVERGENT B0 ;  /* 0x0000000000007941 */ /* 0x000fea0003800200 */
.L_x_7:
[----:B------:R-:W-:Y:S01]  /*0e70*/  VIADD R0, R11, 0x1 ;  /* 0x000000010b007836 */ /* 0x000fe20000000000 */
[----:B------:R-:W-:Y:S04]  /*0e80*/  BSSY.RECONVERGENT B0, `(.L_x_12) ;  /* 0x000004c000007945 */ /* 0x000fe80003800200 */
[----:B------:R-:W-:-:S04]  /*0e90*/  ISETP.GE.AND P2, PT, R0, UR20, PT ;  /* 0x0000001400007c0c */ /* 0x000fc8000bf46270 */
[----:B------:R-:W-:-:S04]  /*0ea0*/  ISETP.GT.AND P2, PT, R0, -0x1, !P2 ;  /* 0xffffffff0000780c */ /* 0x000fc80005744270 */
[----:B------:R-:W-:-:S13]  /*0eb0*/  PLOP3.LUT P2, PT, P1, P2, PT, 0x80, 0x8 ;  /* 0x000000000008781c */ /* 0x000fda0000f45070 */
[----:B------:R-:W-:Y:S05]  /*0ec0*/  @!P2 BRA `(.L_x_13) ;  /* 0x00000004001ca947 */ /* 0x000fea0003800000 */
[----:B------:R-:W1:Y:S01]  /*0ed0*/  MUFU.RCP R0, UR11 ;  /* 0x0000000b00007d08 */ /* 0x000e620008001000 */
[----:B------:R-:W-:Y:S01]  /*0ee0*/  UIADD3 UR9, UPT, UPT, UR15, -0x2, URZ ;  /* 0xfffffffe0f097890 */ /* 0x000fe2000fffe0ff */
[----:B------:R-:W-:-:S03]  /*0ef0*/  MOV R15, UR11 ;  /* 0x0000000b000f7c02 */ /* 0x000fc60008000f00 */
[----:B------:R-:W-:-:S06]  /*0f00*/  UIMAD UR9, UR16, UR9, -UR17 ;  /* 0x00000009100972a4 */ /* 0x000fcc000f8e0a11 */
[----:B------:R-:W-:-:S04]  /*0f10*/  I2FP.F32.S32 R14, UR9 ;  /* 0x00000009000e7c45 */ /* 0x000fc80008201400 */
[----:B------:R-:W3:Y:S01]  /*0f20*/  FCHK P2, R14, UR11 ;  /* 0x0000000b0e007d02 */ /* 0x000ee20008040000 */
[----:B-1----:R-:W-:-:S04]  /*0f30*/  FFMA R15, R0, -R15, 1 ;  /* 0x3f800000000f7423 */ /* 0x002fc8000000080f */
[----:B------:R-:W-:-:S04]  /*0f40*/  FFMA R0, R0, R15, R0 ;  /* 0x0000000f00007223 */ /* 0x000fc80000000000 */
[----:B------:R-:W-:-:S04]  /*0f50*/  FFMA R15, R0, R14, RZ ;  /* 0x0000000e000f7223 */ /* 0x000fc800000000ff */
[----:B------:R-:W-:-:S04]  /*0f60*/  FFMA R2, R15, -UR11, R14 ;  /* 0x8000000b0f027c23 */ /* 0x000fc8000800000e */
[----:B------:R-:W-:Y:S01]  /*0f70*/  FFMA R0, R0, R2, R15 ;  /* 0x0000000200007223 */ /* 0x000fe2000000000f */
[----:B---3--:R-:W-:Y:S06]  /*0f80*/  @!P2 BRA `(.L_x_14) ;  /* 0x000000000010a947 */ /* 0x008fec0003800000 */
[----:B------:R-:W-:Y:S01]  /*0f90*/  IMAD.MOV.U32 R0, RZ, RZ, R14 ;  /* 0x000000ffff007224 */ /* 0x000fe200078e000e */
[----:B------:R-:W-:Y:S01]  /*0fa0*/  MOV R2, 0xfd0 ;  /* 0x00000fd000027802 */ /* 0x000fe20000000f00 */
[----:B------:R-:W-:-:S07]  /*0fb0*/  IMAD.U32 R15, RZ, RZ, UR11 ;  /* 0x0000000bff0f7e24 */ /* 0x000fce000f8e00ff */
[----:B0-2---:R-:W-:Y:S05]  /*0fc0*/  CALL.REL.NOINC `($__internal_1_$__cuda_sm3x_div_rn_noftz_f32_slowpath) ;  /* 0x0000000c00507944 */ /* 0x005fea0003c00000 */
.L_x_14:
[----:B------:R-:W-:Y:S01]  /*0fd0*/  HFMA2 R17, -RZ, RZ, 0.96630859375, -0.0022525787353515625 ;  /* 0x3bbb989dff117431 */ /* 0x000fe200000001ff */
[----:B------:R-:W1:Y:S01]  /*0fe0*/  MUFU.RCP64H R15, UR13 ;  /* 0x0000000d000f7d08 */ /* 0x000e620008001800 */
[----:B------:R-:W-:Y:S01]  /*0ff0*/  IMAD.MOV.U32 R19, RZ, RZ, 0x437c0000 ;  /* 0x437c0000ff137424 */ /* 0x000fe200078e00ff */
[----:B------:R-:W-:Y:S01]  /*1000*/  MOV R18, UR12 ;  /* 0x0000000c00127c02 */ /* 0x000fe20008000f00 */
[----:B------:R-:W-:Y:S01]  /*1010*/  IMAD.U32 R16, RZ, RZ, UR12 ;  /* 0x0000000cff107e24 */ /* 0x000fe2000f8e00ff */
[----:B------:R-:W-:Y:S01]  /*1020*/  BSSY.RECONVERGENT B1, `(.L_x_15) ;  /* 0x0000025000017945 */ /* 0x000fe20003800200 */
[----:B------:R-:W-:Y:S02]  /*1030*/  IMAD.MOV.U32 R14, RZ, RZ, 0x1 ;  /* 0x00000001ff0e7424 */ /* 0x000fe400078e00ff */
[----:B------:R-:W-:Y:S01]  /*1040*/  FFMA.SAT R2, R0, R17, 0.5 ;  /* 0x3f00000000027423 */ /* 0x000fe20000002011 */
[----:B------:R-:W-:-:S03]  /*1050*/  MOV R17, UR13 ;  /* 0x0000000d00117c02 */ /* 0x000fc60008000f00 */
[----:B------:R-:W-:-:S04]  /*1060*/  FFMA.RM R2, R2, R19, 12582913 ;  /* 0x4b40000102027423 */ /* 0x000fc80000004013 */
[C---:B------:R-:W-:Y:S01]  /*1070*/  FADD R19, R2.reuse, -12583039 ;  /* 0xcb40007f02137421 */ /* 0x040fe20000000000 */
[----:B-1----:R-:W-:Y:S01]  /*1080*/  DFMA R16, R14, -R16, 1 ;  /* 0x3ff000000e10742b */ /* 0x002fe20000000810 */
[----:B------:R-:W-:Y:S02]  /*1090*/  IMAD.SHL.U32 R2, R2, 0x800000, RZ ;  /* 0x0080000002027824 */ /* 0x000fe400078e00ff */
[----:B------:R-:W-:-:S04]  /*10a0*/  FFMA R19, R0, 1.4426950216293334961, -R19 ;  /* 0x3fb8aa3b00137823 */ /* 0x000fc80000000813 */
[----:B------:R-:W-:Y:S01]  /*10b0*/  FFMA R0, R0, 1.925963033500011079e-08, R19 ;  /* 0x32a5706000007823 */ /* 0x000fe20000000013 */
[----:B------:R-:W-:Y:S01]  /*10c0*/  DFMA R16, R16, R16, R16 ;  /* 0x000000101010722b */ /* 0x000fe20000000010 */
[----:B------:R-:W-:Y:S02]  /*10d0*/  IMAD.U32 R19, RZ, RZ, UR13 ;  /* 0x0000000dff137e24 */ /* 0x000fe4000f8e00ff */
[----:B------:R-:W1:Y:S05]  /*10e0*/  MUFU.EX2 R21, R0 ;  /* 0x0000000000157308 */ /* 0x000e6a0000000800 */
[----:B------:R-:W-:-:S08]  /*10f0*/  DFMA R14, R14, R16, R14 ;  /* 0x000000100e0e722b */ /* 0x000fd0000000000e */
[----:B------:R-:W-:Y:S01]  /*1100*/  DFMA R18, R14, -R18, 1 ;  /* 0x3ff000000e12742b */ /* 0x000fe20000000812 */
[----:B-1----:R-:W-:-:S04]  /*1110*/  FMUL R2, R2, R21 ;  /* 0x0000001502027220 */ /* 0x002fc80000400000 */
[----:B------:R-:W1:Y:S03]  /*1120*/  F2F.F64.F32 R16, R2 ;  /* 0x0000000200107310 */ /* 0x000e660000201800 */
        /* <DEDUP_REMOVED lines=13> */
[----:B------:R-:W-:Y:S01]  /*1200*/  MOV R17, R21 ;  /* 0x0000001500117202 */ /* 0x000fe20000000f00 */
[----:B------:R-:W-:Y:S01]  /*1210*/  IMAD.U32 R20, RZ, RZ, UR12 ;  /* 0x0000000cff147e24 */ /* 0x000fe2000f8e00ff */
[----:B------:R-:W-:Y:S01]  /*1220*/  MOV R2, 0x1250 ;  /* 0x0000125000027802 */ /* 0x000fe20000000f00 */
[----:B------:R-:W-:-:S07]  /*1230*/  IMAD.MOV.U32 R16, RZ, RZ, R14 ;  /* 0x000000ffff107224 */ /* 0x000fce00078e000e */
[----:B0-2---:R-:W-:Y:S05]  /*1240*/  CALL.REL.NOINC `($__internal_0_$__cuda_sm20_div_rn_f64_full) ;  /* 0x0000000400447944 */ /* 0x005fea0003c00000 */
[----:B------:R-:W-:Y:S02]  /*1250*/  IMAD.MOV.U32 R14, RZ, RZ, R22 ;  /* 0x000000ffff0e7224 */ /* 0x000fe400078e0016 */
[----:B------:R-:W-:-:S07]  /*1260*/  IMAD.MOV.U32 R15, RZ, RZ, R23 ;  /* 0x000000ffff0f7224 */ /* 0x000fce00078e0017 */
.L_x_16:
[----:B------:R-:W-:Y:S05]  /*1270*/  BSYNC.RECONVERGENT B1 ;  /* 0x0000000000017941 */ /* 0x000fea0003800200 */
.L_x_15:
        /* <DEDUP_REMOVED lines=12> */
.L_x_13:
[----:B------:R-:W-:Y:S05]  /*1340*/  BSYNC.RECONVERGENT B0 ;  /* 0x0000000000007941 */ /* 0x000fea0003800200 */
.L_x_12:
[----:B------:R-:W-:Y:S01]  /*1350*/  UIADD3 UR8, UPT, UPT, UR8, 0x2, URZ ;  /* 0x0000000208087890 */ /* 0x000fe2000fffe0ff */
[----:B------:R-:W-:Y:S01]  /*1360*/  IADD3 R11, PT, PT, R11, 0x2, RZ ;  /* 0x000000020b0b7810 */ /* 0x000fe20007ffe0ff */
[C---:B0-----:R-:W-:Y:S01]  /*1370*/  IMAD R30, R9.reuse, 0x2, R30 ;  /* 0x00000002091e7824 */ /* 0x041fe200078e021e */
[----:B------:R-:W-:Y:S01]  /*1380*/  UIADD3 UR15, UPT, UPT, UR15, -0x2, URZ ;  /* 0xfffffffe0f0f7890 */ /* 0x000fe2000fffe0ff */
[----:B------:R-:W-:Y:S01]  /*1390*/  IMAD R28, R9, 0x2, R28 ;  /* 0x00000002091c7824 */ /* 0x000fe200078e021c */
[----:B------:R-:W-:-:S09]  /*13a0*/  UISETP.NE.AND UP0, UPT, UR8, 0x1, UPT ;  /* 0x000000010800788c */ /* 0x000fd2000bf05270 */
[----:B------:R-:W-:Y:S05]  /*13b0*/  BRA.U UP0, `(.L_x_17) ;  /* 0xfffffff5006c7547 */ /* 0x000fea000b83ffff */
.L_x_6:
[----:B------:R-:W-:-:S04]  /*13c0*/  IABS R0, UR4 ;  /* 0x0000000400007c13 */ /* 0x000fc80008000000 */
[----:B------:R-:W-:Y:S01]  /*13d0*/  ISETP.NE.AND P1, PT, R0, UR7, PT ;  /* 0x0000000700007c0c */ /* 0x000fe2000bf25270 */
[----:B------:R-:W-:-:S12]  /*13e0*/  UIADD3 UR7, UPT, UPT, UR7, 0x1, URZ ;  /* 0x0000000107077890 */ /* 0x000fd8000fffe0ff */
[----:B------:R-:W-:Y:S05]  /*13f0*/  @P1 BRA `(.L_x_18) ;  /* 0xffffffec00c81947 */ /* 0x000fea000383ffff */
.L_x_0:
[----:B------:R-:W0:Y:S01]  /*1400*/  MUFU.RCP R0, R5 ;  /* 0x0000000500007308 */ /* 0x000e220000001000 */
[----:B------:R-:W-:Y:S07]  /*1410*/  BSSY.RECONVERGENT B0, `(.L_x_19) ;  /* 0x000000c000007945 */ /* 0x000fee0003800200 */
[----:B------:R-:W1:Y:S01]  /*1420*/  FCHK P0, R6, R5 ;  /* 0x0000000506007302 */ /* 0x000e620000000000 */
[----:B0-----:R-:W-:-:S04]  /*1430*/  FFMA R7, R0, -R5, 1 ;  /* 0x3f80000000077423 */ /* 0x001fc80000000805 */
[----:B------:R-:W-:-:S04]  /*1440*/  FFMA R7, R0, R7, R0 ;  /* 0x0000000700077223 */ /* 0x000fc80000000000 */
[----:B------:R-:W-:-:S04]  /*1450*/  FFMA R9, R7, R6, RZ ;  /* 0x0000000607097223 */ /* 0x000fc800000000ff */
[----:B------:R-:W-:-:S04]  /*1460*/  FFMA R0, R9, -R5, R6 ;  /* 0x8000000509007223 */ /* 0x000fc80000000006 */
[----:B------:R-:W-:Y:S01]  /*1470*/  FFMA R0, R7, R0, R9 ;  /* 0x0000000007007223 */ /* 0x000fe20000000009 */
[----:B-1----:R-:W-:Y:S06]  /*1480*/  @!P0 BRA `(.L_x_20) ;  /* 0x0000000000108947 */ /* 0x002fec0003800000 */
[----:B------:R-:W-:Y:S01]  /*1490*/  MOV R0, R6 ;  /* 0x0000000600007202 */ /* 0x000fe20000000f00 */
[----:B------:R-:W-:Y:S01]  /*14a0*/  IMAD.MOV.U32 R15, RZ, RZ, R5 ;  /* 0x000000ffff0f7224 */ /* 0x000fe200078e0005 */
[----:B------:R-:W-:-:S07]  /*14b0*/  MOV R2, 0x14d0 ;  /* 0x000014d000027802 */ /* 0x000fce0000000f00 */
[----:B--2---:R-:W-:Y:S05]  /*14c0*/  CALL.REL.NOINC `($__internal_1_$__cuda_sm3x_div_rn_noftz_f32_slowpath) ;  /* 0x0000000800107944 */ /* 0x004fea0003c00000 */
.L_x_20:
[----:B------:R-:W-:Y:S05]  /*14d0*/  BSYNC.RECONVERGENT B0 ;  /* 0x0000000000007941 */ /* 0x000fea0003800200 */
.L_x_19:
[----:B------:R-:W0:Y:S01]  /*14e0*/  LDC.64 R6, c[0x0][0x388] ;  /* 0x0000e200ff067b82 */ /* 0x000e220000000a00 */
[----:B------:R-:W1:Y:S01]  /*14f0*/  LDCU UR4, c[0x0][0x390] ;  /* 0x00007200ff0477ac */ /* 0x000e620008000800 */
[----:B------:R-:W-:Y:S01]  /*1500*/  F2I.U32.TRUNC.NTZ R9, R0 ;  /* 0x0000000000097305 */ /* 0x000fe2000020f000 */
[----:B------:R-:W-:Y:S07]  /*1510*/  BSSY.RECONVERGENT B0, `(.L_x_21) ;  /* 0x0000011000007945 */ /* 0x000fee0003800200 */
[----:B------:R-:W3:Y:S08]  /*1520*/  MUFU.RCP R2, R5 ;  /* 0x0000000500027308 */ /* 0x000ef00000001000 */
[----:B------:R-:W4:Y:S01]  /*1530*/  FCHK P0, R8, R5 ;  /* 0x0000000508007302 */ /* 0x000f220000000000 */
[----:B-1----:R-:W-:-:S04]  /*1540*/  IMAD R3, R3, UR4, R4 ;  /* 0x0000000403037c24 */ /* 0x002fc8000f8e0204 */
[----:B0-----:R-:W-:-:S04]  /*1550*/  IMAD.WIDE R6, R3, 0x3, R6 ;  /* 0x0000000303067825 */ /* 0x001fc800078e0206 */
[C---:B---3--:R-:W-:Y:S01]  /*1560*/  FFMA R3, R2.reuse, -R5, 1 ;  /* 0x3f80000002037423 */ /* 0x048fe20000000805 */
[----:B------:R0:W-:Y:S03]  /*1570*/  STG.E.U8 desc[UR18][R6.64+0x2], R9 ;  /* 0x0000020906007986 */ /* 0x0001e6000c101112 */
[----:B------:R-:W-:-:S04]  /*1580*/  FFMA R3, R2, R3, R2 ;  /* 0x0000000302037223 */ /* 0x000fc80000000002 */
[----:B------:R-:W-:-:S04]  /*1590*/  FFMA R11, R3, R8, RZ ;  /* 0x00000008030b7223 */ /* 0x000fc800000000ff */
[----:B------:R-:W-:-:S04]  /*15a0*/  FFMA R2, R11, -R5, R8 ;  /* 0x800000050b027223 */ /* 0x000fc80000000008 */
[----:B------:R-:W-:Y:S01]  /*15b0*/  FFMA R2, R3, R2, R11 ;  /* 0x0000000203027223 */ /* 0x000fe2000000000b */
[----:B0---4-:R-:W-:Y:S06]  /*15c0*/  @!P0 BRA `(.L_x_22) ;  /* 0x0000000000148947 */ /* 0x011fec0003800000 */
[----:B------:R-:W-:Y:S01]  /*15d0*/  IMAD.MOV.U32 R0, RZ, RZ, R8 ;  /* 0x000000ffff007224 */ /* 0x000fe200078e0008 */
[----:B------:R-:W-:Y:S02]  /*15e0*/  MOV R15, R5 ;  /* 0x00000005000f7202 */ /* 0x000fe40000000f00 */
[----:B------:R-:W-:-:S07]  /*15f0*/  MOV R2, 0x1610 ;  /* 0x0000161000027802 */ /* 0x000fce0000000f00 */
[----:B--2---:R-:W-:Y:S05]  /*1600*/  CALL.REL.NOINC `($__internal_1_$__cuda_sm3x_div_rn_noftz_f32_slowpath) ;  /* 0x0000000400c07944 */ /* 0x004fea0003c00000 */
[----:B------:R-:W-:-:S07]  /*1610*/  IMAD.MOV.U32 R2, RZ, RZ, R0 ;  /* 0x000000ffff027224 */ /* 0x000fce00078e0000 */
.L_x_22:
[----:B------:R-:W-:Y:S05]  /*1620*/  BSYNC.RECONVERGENT B0 ;  /* 0x0000000000007941 */ /* 0x000fea0003800200 */
.L_x_21:
[----:B------:R-:W0:Y:S01]  /*1630*/  F2I.U32.TRUNC.NTZ R9, R2 ;  /* 0x0000000200097305 */ /* 0x000e22000020f000 */
[----:B------:R-:W-:Y:S07]  /*1640*/  BSSY.RECONVERGENT B0, `(.L_x_23) ;  /* 0x000000e000007945 */ /* 0x000fee0003800200 */
[----:B------:R-:W1:Y:S01]  /*1650*/  MUFU.RCP R0, R5 ;  /* 0x0000000500007308 */ /* 0x000e620000001000 */
[----:B0-----:R0:W-:Y:S07]  /*1660*/  STG.E.U8 desc[UR18][R6.64+0x1], R9 ;  /* 0x0000010906007986 */ /* 0x0011ee000c101112 */
[----:B------:R-:W3:Y:S01]  /*1670*/  FCHK P0, R10, R5 ;  /* 0x000000050a007302 */ /* 0x000ee20000000000 */
[----:B-1----:R-:W-:-:S04]  /*1680*/  FFMA R3, R0, -R5, 1 ;  /* 0x3f80000000037423 */ /* 0x002fc80000000805 */
[----:B------:R-:W-:-:S04]  /*1690*/  FFMA R3, R0, R3, R0 ;  /* 0x0000000300037223 */ /* 0x000fc80000000000 */
[----:B------:R-:W-:-:S04]  /*16a0*/  FFMA R11, R3, R10, RZ ;  /* 0x0000000a030b7223 */ /* 0x000fc800000000ff */
[----:B------:R-:W-:-:S04]  /*16b0*/  FFMA R0, R11, -R5, R10 ;  /* 0x800000050b007223 */ /* 0x000fc8000000000a */
[----:B------:R-:W-:Y:S01]  /*16c0*/  FFMA R0, R3, R0, R11 ;  /* 0x0000000003007223 */ /* 0x000fe2000000000b */
[----:B0--3--:R-:W-:Y:S06]  /*16d0*/  @!P0 BRA `(.L_x_24) ;  /* 0x0000000000108947 */ /* 0x009fec0003800000 */
[----:B------:R-:W-:Y:S01]  /*16e0*/  IMAD.MOV.U32 R0, RZ, RZ, R10 ;  /* 0x000000ffff007224 */ /* 0x000fe200078e000a */
[----:B------:R-:W-:Y:S02]  /*16f0*/  MOV R15, R5 ;  /* 0x00000005000f7202 */ /* 0x000fe40000000f00 */
[----:B------:R-:W-:-:S07]  /*1700*/  MOV R2, 0x1720 ;  /* 0x0000172000027802 */ /* 0x000fce0000000f00 */
[----:B--2---:R-:W-:Y:S05]  /*1710*/  CALL.REL.NOINC `($__internal_1_$__cuda_sm3x_div_rn_noftz_f32_slowpath) ;  /* 0x00000004007c7944 */ /* 0x004fea0003c00000 */
.L_x_24:
[----:B------:R-:W-:Y:S05]  /*1720*/  BSYNC.RECONVERGENT B0 ;  /* 0x0000000000007941 */ /* 0x000fea0003800200 */
.L_x_23:
[----:B------:R-:W0:Y:S02]  /*1730*/  F2I.U32.TRUNC.NTZ R3, R0 ;  /* 0x0000000000037305 */ /* 0x000e24000020f000 */
[----:B0-----:R-:W-:Y:S01]  /*1740*/  STG.E.U8 desc[UR18][R6.64], R3 ;  /* 0x0000000306007986 */ /* 0x001fe2000c101112 */
[----:B------:R-:W-:Y:S05]  /*1750*/  EXIT ;  /* 0x000000000000794d */ /* 0x000fea0003800000 */
        .weak           $__internal_0_$__cuda_sm20_div_rn_f64_full
        .type           $__internal_0_$__cuda_sm20_div_rn_f64_full,@function
        .size           $__internal_0_$__cuda_sm20_div_rn_f64_full,($__internal_1_$__cuda_sm3x_div_rn_noftz_f32_slowpath - $__internal_0_$__cuda_sm20_div_rn_f64_full)
$__internal_0_$__cuda_sm20_div_rn_f64_full:
[C---:B------:R-:W-:Y:S01]  /*1760*/  FSETP.GEU.AND P2, PT, |R17|.reuse, 1.469367938527859385e-39, PT ;  /* 0x001000001100780b */ /* 0x040fe20003f4e200 */
[----:B------:R-:W-:Y:S01]  /*1770*/  IMAD.MOV.U32 R20, RZ, RZ, 0x1 ;  /* 0x00000001ff147424 */ /* 0x000fe200078e00ff */
[----:B------:R-:W-:Y:S01]  /*1780*/  LOP3.LUT R14, R17, 0x800fffff, RZ, 0xc0, !PT ;  /* 0x800fffff110e7812 */ /* 0x000fe200078ec0ff */
[----:B------:R-:W-:Y:S01]  /*1790*/  BSSY.RECONVERGENT B2, `(.L_x_25) ;  /* 0x0000054000027945 */ /* 0x000fe20003800200 */
[C---:B------:R-:W-:Y:S02]  /*17a0*/  FSETP.GEU.AND P4, PT, |R19|.reuse, 1.469367938527859385e-39, PT ;  /* 0x001000001300780b */ /* 0x040fe40003f8e200 */
[----:B------:R-:W-:Y:S01]  /*17b0*/  LOP3.LUT R15, R14, 0x3ff00000, RZ, 0xfc, !PT ;  /* 0x3ff000000e0f7812 */ /* 0x000fe200078efcff */
[----:B------:R-:W-:Y:S01]  /*17c0*/  IMAD.MOV.U32 R14, RZ, RZ, R16 ;  /* 0x000000ffff0e7224 */ /* 0x000fe200078e0010 */
[----:B------:R-:W-:Y:S02]  /*17d0*/  LOP3.LUT R29, R19, 0x7ff00000, RZ, 0xc0, !PT ;  /* 0x7ff00000131d7812 */ /* 0x000fe400078ec0ff */
[----:B------:R-:W-:-:S02]  /*17e0*/  LOP3.LUT R32, R17, 0x7ff00000, RZ, 0xc0, !PT ;  /* 0x7ff0000011207812 */ /* 0x000fc400078ec0ff */
[----:B------:R-:W-:Y:S01]  /*17f0*/  MOV R31, R29 ;  /* 0x0000001d001f7202 */ /* 0x000fe20000000f00 */
[----:B------:R-:W-:Y:S01]  /*1800*/  @!P2 DMUL R14, R16, 8.98846567431157953865e+307 ;  /* 0x7fe00000100ea828 */ /* 0x000fe20000000000 */
[----:B------:R-:W-:-:S03]  /*1810*/  ISETP.GE.U32.AND P3, PT, R29, R32, PT ;  /* 0x000000201d00720c */ /* 0x000fc60003f66070 */
[----:B------:R-:W-:Y:S02]  /*1820*/  @!P4 LOP3.LUT R0, R17, 0x7ff00000, RZ, 0xc0, !PT ;  /* 0x7ff000001100c812 */ /* 0x000fe400078ec0ff */
[----:B------:R-:W0:Y:S02]  /*1830*/  MUFU.RCP64H R21, R15 ;  /* 0x0000000f00157308 */ /* 0x000e240000001800 */
[----:B------:R-:W-:Y:S02]  /*1840*/  @!P4 ISETP.GE.U32.AND P5, PT, R29, R0, PT ;  /* 0x000000001d00c20c */ /* 0x000fe40003fa6070 */
[----:B------:R-:W-:Y:S02]  /*1850*/  MOV R0, 0x1ca00000 ;  /* 0x1ca0000000007802 */ /* 0x000fe40000000f00 */
[----:B------:R-:W-:Y:S02]  /*1860*/  @!P2 LOP3.LUT R32, R15, 0x7ff00000, RZ, 0xc0, !PT ;  /* 0x7ff000000f20a812 */ /* 0x000fe400078ec0ff */
[----:B------:R-:W-:-:S04]  /*1870*/  @!P4 SEL R25, R0, 0x63400000, !P5 ;  /* 0x634000000019c807 */ /* 0x000fc80006800000 */
[----:B------:R-:W-:-:S04]  /*1880*/  @!P4 LOP3.LUT R26, R25, 0x80000000, R19, 0xf8, !PT ;  /* 0x80000000191ac812 */ /* 0x000fc800078ef813 */
[----:B------:R-:W-:Y:S01]  /*1890*/  @!P4 LOP3.LUT R27, R26, 0x100000, RZ, 0xfc, !PT ;  /* 0x001000001a1bc812 */ /* 0x000fe200078efcff */
[----:B0-----:R-:W-:Y:S01]  /*18a0*/  DFMA R22, R20, -R14, 1 ;  /* 0x3ff000001416742b */ /* 0x001fe2000000080e */
[----:B------:R-:W-:-:S07]  /*18b0*/  @!P4 IMAD.MOV.U32 R26, RZ, RZ, RZ ;  /* 0x000000ffff1ac224 */ /* 0x000fce00078e00ff */
[----:B------:R-:W-:-:S08]  /*18c0*/  DFMA R22, R22, R22, R22 ;  /* 0x000000161616722b */ /* 0x000fd00000000016 */
[----:B------:R-:W-:Y:S01]  /*18d0*/  DFMA R22, R20, R22, R20 ;  /* 0x000000161416722b */ /* 0x000fe20000000014 */
[----:B------:R-:W-:Y:S01]  /*18e0*/  SEL R21, R0, 0x63400000, !P3 ;  /* 0x6340000000157807 */ /* 0x000fe20005800000 */
[----:B------:R-:W-:-:S03]  /*18f0*/  IMAD.MOV.U32 R20, RZ, RZ, R18 ;  /* 0x000000ffff147224 */ /* 0x000fc600078e0012 */
[----:B------:R-:W-:-:S03]  /*1900*/  LOP3.LUT R21, R21, 0x800fffff, R19, 0xf8, !PT ;  /* 0x800fffff15157812 */ /* 0x000fc600078ef813 */
[----:B------:R-:W-:-:S03]  /*1910*/  DFMA R24, R22, -R14, 1 ;  /* 0x3ff000001618742b */ /* 0x000fc6000000080e */
[----:B------:R-:W-:-:S05]  /*1920*/  @!P4 DFMA R20, R20, 2, -R26 ;  /* 0x400000001414c82b */ /* 0x000fca000000081a */
[----:B------:R-:W-:-:S05]  /*1930*/  DFMA R24, R22, R24, R22 ;  /* 0x000000181618722b */ /* 0x000fca0000000016 */
[----:B------:R-:W-:-:S03]  /*1940*/  @!P4 LOP3.LUT R31, R21, 0x7ff00000, RZ, 0xc0, !PT ;  /* 0x7ff00000151fc812 */ /* 0x000fc600078ec0ff */
[----:B------:R-:W-:Y:S02]  /*1950*/  DMUL R22, R24, R20 ;  /* 0x0000001418167228 */ /* 0x000fe40000000000 */
[----:B------:R-:W-:-:S05]  /*1960*/  VIADD R33, R31, 0xffffffff ;  /* 0xffffffff1f217836 */ /* 0x000fca0000000000 */
[----:B------:R-:W-:Y:S01]  /*1970*/  ISETP.GT.U32.AND P2, PT, R33, 0x7feffffe, PT ;  /* 0x7feffffe2100780c */ /* 0x000fe20003f44070 */
[----:B------:R-:W-:Y:S01]  /*1980*/  VIADD R33, R32, 0xffffffff ;  /* 0xffffffff20217836 */ /* 0x000fe20000000000 */
[----:B------:R-:W-:-:S04]  /*1990*/  DFMA R26, R22, -R14, R20 ;  /* 0x8000000e161a722b */ /* 0x000fc80000000014 */
[----:B------:R-:W-:-:S04]  /*19a0*/  ISETP.GT.U32.OR P2, PT, R33, 0x7feffffe, P2 ;  /* 0x7feffffe2100780c */ /* 0x000fc80001744470 */
[----:B------:R-:W-:-:S09]  /*19b0*/  DFMA R26, R24, R26, R22 ;  /* 0x0000001a181a722b */ /* 0x000fd20000000016 */
[----:B------:R-:W-:Y:S05]  /*19c0*/  @P2 BRA `(.L_x_26) ;  /* 0x00000000006c2947 */ /* 0x000fea0003800000 */
[----:B------:R-:W-:-:S04]  /*19d0*/  LOP3.LUT R22, R17, 0x7ff00000, RZ, 0xc0, !PT ;  /* 0x7ff0000011167812 */ /* 0x000fc800078ec0ff */
[CC--:B------:R-:W-:Y:S02]  /*19e0*/  VIADDMNMX R18, R29.reuse, -R22.reuse, 0xb9600000, !PT ;  /* 0xb96000001d127446 */ /* 0x0c0fe40007800916 */
[----:B------:R-:W-:Y:S02]  /*19f0*/  ISETP.GE.U32.AND P2, PT, R29, R22, PT ;  /* 0x000000161d00720c */ /* 0x000fe40003f46070 */
[----:B------:R-:W-:Y:S02]  /*1a00*/  VIMNMX R18, PT, PT, R18, 0x46a00000, PT ;  /* 0x46a0000012127848 */ /* 0x000fe40003fe0100 */
[----:B------:R-:W-:-:S04]  /*1a10*/  SEL R19, R0, 0x63400000, !P2 ;  /* 0x6340000000137807 */ /* 0x000fc80005000000 */
[----:B------:R-:W-:Y:S01]  /*1a20*/  IADD3 R0, PT, PT, -R19, R18, RZ ;  /* 0x0000001213007210 */ /* 0x000fe20007ffe1ff */
[----:B------:R-:W-:-:S04]  /*1a30*/  IMAD.MOV.U32 R18, RZ, RZ, RZ ;  /* 0x000000ffff127224 */ /* 0x000fc800078e00ff */
[----:B------:R-:W-:-:S06]  /*1a40*/  VIADD R19, R0, 0x7fe00000 ;  /* 0x7fe0000000137836 */ /* 0x000fcc0000000000 */
[----:B------:R-:W-:-:S10]  /*1a50*/  DMUL R22, R26, R18 ;  /* 0x000000121a167228 */ /* 0x000fd40000000000 */
[----:B------:R-:W-:-:S13]  /*1a60*/  FSETP.GTU.AND P2, PT, |R23|, 1.469367938527859385e-39, PT ;  /* 0x001000001700780b */ /* 0x000fda0003f4c200 */
[----:B------:R-:W-:Y:S05]  /*1a70*/  @P2 BRA `(.L_x_27) ;  /* 0x0000000000942947 */ /* 0x000fea0003800000 */
[----:B------:R-:W-:Y:S01]  /*1a80*/  DFMA R14, R26, -R14, R20 ;  /* 0x8000000e1a0e722b */ /* 0x000fe20000000014 */
[----:B------:R-:W-:-:S09]  /*1a90*/  MOV R18, RZ ;  /* 0x000000ff00127202 */ /* 0x000fd20000000f00 */
[C---:B------:R-:W-:Y:S02]  /*1aa0*/  FSETP.NEU.AND P2, PT, R15.reuse, RZ, PT ;  /* 0x000000ff0f00720b */ /* 0x040fe40003f4d000 */
[----:B------:R-:W-:-:S04]  /*1ab0*/  LOP3.LUT R17, R15, 0x80000000, R17, 0x48, !PT ;  /* 0x800000000f117812 */ /* 0x000fc800078e4811 */
[----:B------:R-:W-:-:S07]  /*1ac0*/  LOP3.LUT R19, R17, R19, RZ, 0xfc, !PT ;  /* 0x0000001311137212 */ /* 0x000fce00078efcff */
[----:B------:R-:W-:Y:S05]  /*1ad0*/  @!P2 BRA `(.L_x_27) ;  /* 0x00000000007ca947 */ /* 0x000fea0003800000 */
[----:B------:R-:W-:Y:S01]  /*1ae0*/  IMAD.MOV R15, RZ, RZ, -R0 ;  /* 0x000000ffff0f7224 */ /* 0x000fe200078e0a00 */
[----:B------:R-:W-:Y:S01]  /*1af0*/  DMUL.RP R18, R26, R18 ;  /* 0x000000121a127228 */ /* 0x000fe20000008000 */
[----:B------:R-:W-:-:S06]  /*1b00*/  IMAD.MOV.U32 R14, RZ, RZ, RZ ;  /* 0x000000ffff0e7224 */ /* 0x000fcc00078e00ff */
[----:B------:R-:W-:-:S03]  /*1b10*/  DFMA R14, R22, -R14, R26 ;  /* 0x8000000e160e722b */ /* 0x000fc6000000001a */
[----:B------:R-:W-:-:S03]  /*1b20*/  LOP3.LUT R17, R19, R17, RZ, 0x3c, !PT ;  /* 0x0000001113117212 */ /* 0x000fc600078e3cff */
[----:B------:R-:W-:-:S04]  /*1b30*/  IADD3 R14, PT, PT, -R0, -0x43300000, RZ ;  /* 0xbcd00000000e7810 */ /* 0x000fc80007ffe1ff */
[----:B------:R-:W-:-:S04]  /*1b40*/  FSETP.NEU.AND P2, PT, |R15|, R14, PT ;  /* 0x0000000e0f00720b */ /* 0x000fc80003f4d200 */
[----:B------:R-:W-:Y:S02]  /*1b50*/  FSEL R22, R18, R22, !P2 ;  /* 0x0000001612167208 */ /* 0x000fe40005000000 */
[----:B------:R-:W-:Y:S01]  /*1b60*/  FSEL R23, R17, R23, !P2 ;  /* 0x0000001711177208 */ /* 0x000fe20005000000 */
[----:B------:R-:W-:Y:S06]  /*1b70*/  BRA `(.L_x_27) ;  /* 0x0000000000547947 */ /* 0x000fec0003800000 */
.L_x_26:
[----:B------:R-:W-:-:S14]  /*1b80*/  DSETP.NAN.AND P2, PT, R18, R18, PT ;  /* 0x000000121200722a */ /* 0x000fdc0003f48000 */
[----:B------:R-:W-:Y:S05]  /*1b90*/  @P2 BRA `(.L_x_28) ;  /* 0x0000000000442947 */ /* 0x000fea0003800000 */
[----:B------:R-:W-:-:S14]  /*1ba0*/  DSETP.NAN.AND P2, PT, R16, R16, PT ;  /* 0x000000101000722a */ /* 0x000fdc0003f48000 */
[----:B------:R-:W-:Y:S05]  /*1bb0*/  @P2 BRA `(.L_x_29) ;  /* 0x0000000000302947 */ /* 0x000fea0003800000 */
[----:B------:R-:W-:Y:S01]  /*1bc0*/  ISETP.NE.AND P2, PT, R31, R32, PT ;  /* 0x000000201f00720c */ /* 0x000fe20003f45270 */
[----:B------:R-:W-:Y:S01]  /*1bd0*/  IMAD.MOV.U32 R23, RZ, RZ, -0x80000 ;  /* 0xfff80000ff177424 */ /* 0x000fe200078e00ff */
[----:B------:R-:W-:-:S11]  /*1be0*/  MOV R22, 0x0 ;  /* 0x0000000000167802 */ /* 0x000fd60000000f00 */
[----:B------:R-:W-:Y:S05]  /*1bf0*/  @!P2 BRA `(.L_x_27) ;  /* 0x000000000034a947 */ /* 0x000fea0003800000 */
[----:B------:R-:W-:Y:S02]  /*1c00*/  ISETP.NE.AND P2, PT, R31, 0x7ff00000, PT ;  /* 0x7ff000001f00780c */ /* 0x000fe40003f45270 */
[----:B------:R-:W-:Y:S02]  /*1c10*/  LOP3.LUT R23, R19, 0x80000000, R17, 0x48, !PT ;  /* 0x8000000013177812 */ /* 0x000fe400078e4811 */
[----:B------:R-:W-:-:S13]  /*1c20*/  ISETP.EQ.OR P2, PT, R32, RZ, !P2 ;  /* 0x000000ff2000720c */ /* 0x000fda0005742670 */
[----:B------:R-:W-:Y:S01]  /*1c30*/  @P2 LOP3.LUT R0, R23, 0x7ff00000, RZ, 0xfc, !PT ;  /* 0x7ff0000017002812 */ /* 0x000fe200078efcff */
[----:B------:R-:W-:Y:S01]  /*1c40*/  @!P2 IMAD.MOV.U32 R22, RZ, RZ, RZ ;  /* 0x000000ffff16a224 */ /* 0x000fe200078e00ff */
[----:B------:R-:W-:-:S03]  /*1c50*/  @P2 MOV R22, RZ ;  /* 0x000000ff00162202 */ /* 0x000fc60000000f00 */
[----:B------:R-:W-:Y:S01]  /*1c60*/  @P2 IMAD.MOV.U32 R23, RZ, RZ, R0 ;  /* 0x000000ffff172224 */ /* 0x000fe200078e0000 */
[----:B------:R-:W-:Y:S06]  /*1c70*/  BRA `(.L_x_27) ;  /* 0x0000000000147947 */ /* 0x000fec0003800000 */
.L_x_29:
[----:B------:R-:W-:Y:S01]  /*1c80*/  LOP3.LUT R23, R17, 0x80000, RZ, 0xfc, !PT ;  /* 0x0008000011177812 */ /* 0x000fe200078efcff */
[----:B------:R-:W-:Y:S01]  /*1c90*/  IMAD.MOV.U32 R22, RZ, RZ, R16 ;  /* 0x000000ffff167224 */ /* 0x000fe200078e0010 */
[----:B------:R-:W-:Y:S06]  /*1ca0*/  BRA `(.L_x_27) ;  /* 0x0000000000087947 */ /* 0x000fec0003800000 */
.L_x_28:
[----:B------:R-:W-:Y:S02]  /*1cb0*/  LOP3.LUT R23, R19, 0x80000, RZ, 0xfc, !PT ;  /* 0x0008000013177812 */ /* 0x000fe400078efcff */
[----:B------:R-:W-:-:S07]  /*1cc0*/  MOV R22, R18 ;  /* 0x0000001200167202 */ /* 0x000fce0000000f00 */
.L_x_27:
[----:B------:R-:W-:Y:S05]  /*1cd0*/  BSYNC.RECONVERGENT B2 ;  /* 0x0000000000027941 */ /* 0x000fea0003800200 */
.L_x_25:
[----:B------:R-:W-:Y:S02]  /*1ce0*/  IMAD.MOV.U32 R14, RZ, RZ, R2 ;  /* 0x000000ffff0e7224 */ /* 0x000fe400078e0002 */
[----:B------:R-:W-:-:S04]  /*1cf0*/  IMAD.MOV.U32 R15, RZ, RZ, 0x0 ;  /* 0x00000000ff0f7424 */ /* 0x000fc800078e00ff */
[----:B------:R-:W-:Y:S05]  /*1d00*/  RET.REL.NODEC R14 `(_Z18gaussianBlurKernelPK5PixelPS_iif) ;  /* 0xffffffe00ebc7950 */ /* 0x000fea0003c3ffff */
        .weak           $__internal_1_$__cuda_sm3x_div_rn_noftz_f32_slowpath
        .type           $__internal_1_$__cuda_sm3x_div_rn_noftz_f32_slowpath,@function
        .size           $__internal_1_$__cuda_sm3x_div_rn_noftz_f32_slowpath,(.L_x_43 - $__internal_1_$__cuda_sm3x_div_rn_noftz_f32_slowpath)
$__internal_1_$__cuda_sm3x_div_rn_noftz_f32_slowpath:
[----:B------:R-:W-:Y:S01]  /*1d10*/  SHF.R.U32.HI R16, RZ, 0x17, R15 ;  /* 0x00000017ff107819 */ /* 0x000fe2000001160f */
[----:B------:R-:W-:Y:S01]  /*1d20*/  BSSY.RECONVERGENT B1, `(.L_x_30) ;  /* 0x0000062000017945 */ /* 0x000fe20003800200 */
[----:B------:R-:W-:Y:S02]  /*1d30*/  SHF.R.U32.HI R14, RZ, 0x17, R0 ;  /* 0x00000017ff0e7819 */ /* 0x000fe40000011600 */
[----:B------:R-:W-:Y:S02]  /*1d40*/  LOP3.LUT R16, R16, 0xff, RZ, 0xc0, !PT ;  /* 0x000000ff10107812 */ /* 0x000fe400078ec0ff */
[----:B------:R-:W-:Y:S02]  /*1d50*/  LOP3.LUT R20, R14, 0xff, RZ, 0xc0, !PT ;  /* 0x000000ff0e147812 */ /* 0x000fe400078ec0ff */
[----:B------:R-:W-:-:S03]  /*1d60*/  IADD3 R18, PT, PT, R16, -0x1, RZ ;  /* 0xffffffff10127810 */ /* 0x000fc60007ffe0ff */
[----:B------:R-:W-:Y:S01]  /*1d70*/  VIADD R17, R20, 0xffffffff ;  /* 0xffffffff14117836 */ /* 0x000fe20000000000 */
[----:B------:R-:W-:-:S04]  /*1d80*/  ISETP.GT.U32.AND P2, PT, R18, 0xfd, PT ;  /* 0x000000fd1200780c */ /* 0x000fc80003f44070 */
[----:B------:R-:W-:-:S13]  /*1d90*/  ISETP.GT.U32.OR P2, PT, R17, 0xfd, P2 ;  /* 0x000000fd1100780c */ /* 0x000fda0001744470 */
[----:B------:R-:W-:Y:S01]  /*1da0*/  @!P2 IMAD.MOV.U32 R14, RZ, RZ, RZ ;  /* 0x000000ffff0ea224 */ /* 0x000fe200078e00ff */
[----:B------:R-:W-:Y:S06]  /*1db0*/  @!P2 BRA `(.L_x_31) ;  /* 0x00000000005ca947 */ /* 0x000fec0003800000 */
[----:B------:R-:W-:Y:S02]  /*1dc0*/  FSETP.GTU.FTZ.AND P2, PT, |R0|, +INF , PT ;  /* 0x7f8000000000780b */ /* 0x000fe40003f5c200 */
[----:B------:R-:W-:-:S04]  /*1dd0*/  FSETP.GTU.FTZ.AND P3, PT, |R15|, +INF , PT ;  /* 0x7f8000000f00780b */ /* 0x000fc80003f7c200 */
[----:B------:R-:W-:-:S13]  /*1de0*/  PLOP3.LUT P2, PT, P2, P3, PT, 0xf8, 0x8f ;  /* 0x00000000008f781c */ /* 0x000fda0001747f70 */
[----:B------:R-:W-:Y:S05]  /*1df0*/  @P2 BRA `(.L_x_32) ;  /* 0x00000004004c2947 */ /* 0x000fea0003800000 */
[----:B------:R-:W-:-:S13]  /*1e00*/  LOP3.LUT P2, RZ, R15, 0x7fffffff, R0, 0xc8, !PT ;  /* 0x7fffffff0fff7812 */ /* 0x000fda000784c800 */
[----:B------:R-:W-:Y:S05]  /*1e10*/  @!P2 BRA `(.L_x_33) ;  /* 0x00000004003ca947 */ /* 0x000fea0003800000 */
[C---:B------:R-:W-:Y:S02]  /*1e20*/  FSETP.NEU.FTZ.AND P3, PT, |R0|.reuse, +INF , PT ;  /* 0x7f8000000000780b */ /* 0x040fe40003f7d200 */
[----:B------:R-:W-:Y:S02]  /*1e30*/  FSETP.NEU.FTZ.AND P4, PT, |R15|, +INF , PT ;  /* 0x7f8000000f00780b */ /* 0x000fe40003f9d200 */
[----:B------:R-:W-:-:S11]  /*1e40*/  FSETP.NEU.FTZ.AND P2, PT, |R0|, +INF , PT ;  /* 0x7f8000000000780b */ /* 0x000fd60003f5d200 */
[----:B------:R-:W-:Y:S05]  /*1e50*/  @!P4 BRA !P3, `(.L_x_33) ;  /* 0x00000004002cc947 */ /* 0x000fea0005800000 */
[----:B------:R-:W-:-:S04]  /*1e60*/  LOP3.LUT P3, RZ, R0, 0x7fffffff, RZ, 0xc0, !PT ;  /* 0x7fffffff00ff7812 */ /* 0x000fc8000786c0ff */
[----:B------:R-:W-:-:S13]  /*1e70*/  PLOP3.LUT P3, PT, P4, P3, PT, 0x2f, 0xf2 ;  /* 0x0000000000f2781c */ /* 0x000fda0002766577 */
[----:B------:R-:W-:Y:S05]  /*1e80*/  @P3 BRA `(.L_x_34) ;  /* 0x0000000400183947 */ /* 0x000fea0003800000 */
[----:B------:R-:W-:-:S04]  /*1e90*/  LOP3.LUT P3, RZ, R15, 0x7fffffff, RZ, 0xc0, !PT ;  /* 0x7fffffff0fff7812 */ /* 0x000fc8000786c0ff */
[----:B------:R-:W-:-:S13]  /*1ea0*/  PLOP3.LUT P2, PT, P2, P3, PT, 0x2f, 0xf2 ;  /* 0x0000000000f2781c */ /* 0x000fda0001746577 */
[----:B------:R-:W-:Y:S05]  /*1eb0*/  @P2 BRA `(.L_x_35) ;  /* 0x0000000400002947 */ /* 0x000fea0003800000 */
[----:B------:R-:W-:Y:S02]  /*1ec0*/  ISETP.GE.AND P2, PT, R17, RZ, PT ;  /* 0x000000ff1100720c */ /* 0x000fe40003f46270 */
[----:B------:R-:W-:-:S11]  /*1ed0*/  ISETP.GE.AND P3, PT, R18, RZ, PT ;  /* 0x000000ff1200720c */ /* 0x000fd60003f66270 */
[----:B------:R-:W-:Y:S01]  /*1ee0*/  @P2 MOV R14, RZ ;  /* 0x000000ff000e2202 */ /* 0x000fe20000000f00 */
[----:B------:R-:W-:Y:S02]  /*1ef0*/  @!P2 IMAD.MOV.U32 R14, RZ, RZ, -0x40 ;  /* 0xffffffc0ff0ea424 */ /* 0x000fe400078e00ff */
[----:B------:R-:W-:Y:S01]  /*1f00*/  @!P2 FFMA R0, R0, 1.84467440737095516160e+19, RZ ;  /* 0x5f8000000000a823 */ /* 0x000fe200000000ff */
[----:B------:R-:W-:Y:S01]  /*1f10*/  @!P3 FFMA R15, R15, 1.84467440737095516160e+19, RZ ;  /* 0x5f8000000f0fb823 */ /* 0x000fe200000000ff */
[----:B------:R-:W-:-:S07]  /*1f20*/  @!P3 VIADD R14, R14, 0x40 ;  /* 0x000000400e0eb836 */ /* 0x000fce0000000000 */
.L_x_31:
[----:B------:R-:W-:Y:S01]  /*1f30*/  LEA R18, R16, 0xc0800000, 0x17 ;  /* 0xc080000010127811 */ /* 0x000fe200078eb8ff */
[----:B------:R-:W-:Y:S03]  /*1f40*/  BSSY.RECONVERGENT B2, `(.L_x_36) ;  /* 0x0000036000027945 */ /* 0x000fe60003800200 */
[----:B------:R-:W-:Y:S01]  /*1f50*/  IADD3 R18, PT, PT, -R18, R15, RZ ;  /* 0x0000000f12127210 */ /* 0x000fe20007ffe1ff */
[----:B------:R-:W-:-:S03]  /*1f60*/  VIADD R15, R20, 0xffffff81 ;  /* 0xffffff81140f7836 */ /* 0x000fc60000000000 */
[----:B------:R-:W0:Y:S01]  /*1f70*/  MUFU.RCP R17, R18 ;  /* 0x0000001200117308 */ /* 0x000e220000001000 */
[----:B------:R-:W-:Y:S01]  /*1f80*/  FADD.FTZ R19, -R18, -RZ ;  /* 0x800000ff12137221 */ /* 0x000fe20000010100 */
[----:B------:R-:W-:-:S03]  /*1f90*/  IMAD R0, R15, -0x800000, R0 ;  /* 0xff8000000f007824 */ /* 0x000fc600078e0200 */
[----:B0-----:R-:W-:-:S04]  /*1fa0*/  FFMA R20, R17, R19, 1 ;  /* 0x3f80000011147423 */ /* 0x001fc80000000013 */
[----:B------:R-:W-:-:S04]  /*1fb0*/  FFMA R22, R17, R20, R17 ;  /* 0x0000001411167223 */ /* 0x000fc80000000011 */
[----:B------:R-:W-:-:S04]  /*1fc0*/  FFMA R17, R0, R22, RZ ;  /* 0x0000001600117223 */ /* 0x000fc800000000ff */
[----:B------:R-:W-:-:S04]  /*1fd0*/  FFMA R20, R19, R17, R0 ;  /* 0x0000001113147223 */ /* 0x000fc80000000000 */
[----:B------:R-:W-:Y:S01]  /*1fe0*/  FFMA R21, R22, R20, R17 ;  /* 0x0000001416157223 */ /* 0x000fe20000000011 */
[----:B------:R-:W-:-:S03]  /*1ff0*/  IADD3 R17, PT, PT, R15, 0x7f, -R16 ;  /* 0x0000007f0f117810 */ /* 0x000fc60007ffe810 */
[----:B------:R-:W-:Y:S02]  /*2000*/  FFMA R20, R19, R21, R0 ;  /* 0x0000001513147223 */ /* 0x000fe40000000000 */
[----:B------:R-:W-:Y:S02]  /*2010*/  IMAD.IADD R17, R17, 0x1, R14 ;  /* 0x0000000111117824 */ /* 0x000fe400078e020e */
[----:B------:R-:W-:-:S05]  /*2020*/  FFMA R0, R22, R20, R21 ;  /* 0x0000001416007223 */ /* 0x000fca0000000015 */
[----:B------:R-:W-:-:S04]  /*2030*/  SHF.R.U32.HI R15, RZ, 0x17, R0 ;  /* 0x00000017ff0f7819 */ /* 0x000fc80000011600 */
[----:B------:R-:W-:-:S04]  /*2040*/  LOP3.LUT R15, R15, 0xff, RZ, 0xc0, !PT ;  /* 0x000000ff0f0f7812 */ /* 0x000fc800078ec0ff */
[----:B------:R-:W-:-:S05]  /*2050*/  IADD3 R18, PT, PT, R15, R17, RZ ;  /* 0x000000110f127210 */ /* 0x000fca0007ffe0ff */
[----:B------:R-:W-:-:S05]  /*2060*/  VIADD R14, R18, 0xffffffff ;  /* 0xffffffff120e7836 */ /* 0x000fca0000000000 */
[----:B------:R-:W-:-:S13]  /*2070*/  ISETP.GE.U32.AND P2, PT, R14, 0xfe, PT ;  /* 0x000000fe0e00780c */ /* 0x000fda0003f46070 */
[----:B------:R-:W-:Y:S05]  /*2080*/  @!P2 BRA `(.L_x_37) ;  /* 0x000000000080a947 */ /* 0x000fea0003800000 */
[----:B------:R-:W-:-:S13]  /*2090*/  ISETP.GT.AND P2, PT, R18, 0xfe, PT ;  /* 0x000000fe1200780c */ /* 0x000fda0003f44270 */
[----:B------:R-:W-:Y:S05]  /*20a0*/  @P2 BRA `(.L_x_38) ;  /* 0x00000000006c2947 */ /* 0x000fea0003800000 */
[----:B------:R-:W-:-:S13]  /*20b0*/  ISETP.GE.AND P2, PT, R18, 0x1, PT ;  /* 0x000000011200780c */ /* 0x000fda0003f46270 */
[----:B------:R-:W-:Y:S05]  /*20c0*/  @P2 BRA `(.L_x_39) ;  /* 0x0000000000742947 */ /* 0x000fea0003800000 */
[----:B------:R-:W-:Y:S02]  /*20d0*/  ISETP.GE.AND P2, PT, R18, -0x18, PT ;  /* 0xffffffe81200780c */ /* 0x000fe40003f46270 */
[----:B------:R-:W-:-:S11]  /*20e0*/  LOP3.LUT R0, R0, 0x80000000, RZ, 0xc0, !PT ;  /* 0x8000000000007812 */ /* 0x000fd600078ec0ff */
[----:B------:R-:W-:Y:S05]  /*20f0*/  @!P2 BRA `(.L_x_39) ;  /* 0x000000000068a947 */ /* 0x000fea0003800000 */
[-CC-:B------:R-:W-:Y:S01]  /*2100*/  FFMA.RZ R14, R22, R20.reuse, R21.reuse ;  /* 0x00000014160e7223 */ /* 0x180fe2000000c015 */
[----:B------:R-:W-:Y:S02]  /*2110*/  VIADD R17, R18, 0x20 ;  /* 0x0000002012117836 */ /* 0x000fe40000000000 */
[-CC-:B------:R-:W-:Y:S01]  /*2120*/  FFMA.RM R15, R22, R20.reuse, R21.reuse ;  /* 0x00000014160f7223 */ /* 0x180fe20000004015 */
[----:B------:R-:W-:Y:S02]  /*2130*/  ISETP.NE.AND P4, PT, R18, RZ, PT ;  /* 0x000000ff1200720c */ /* 0x000fe40003f85270 */
[----:B------:R-:W-:Y:S01]  /*2140*/  LOP3.LUT R16, R14, 0x7fffff, RZ, 0xc0, !PT ;  /* 0x007fffff0e107812 */ /* 0x000fe200078ec0ff */
[----:B------:R-:W-:Y:S01]  /*2150*/  FFMA.RP R14, R22, R20, R21 ;  /* 0x00000014160e7223 */ /* 0x000fe20000008015 */
[----:B------:R-:W-:Y:S02]  /*2160*/  ISETP.NE.AND P3, PT, R18, RZ, PT ;  /* 0x000000ff1200720c */ /* 0x000fe40003f65270 */
[----:B------:R-:W-:-:S02]  /*2170*/  LOP3.LUT R16, R16, 0x800000, RZ, 0xfc, !PT ;  /* 0x0080000010107812 */ /* 0x000fc400078efcff */
[----:B------:R-:W-:Y:S02]  /*2180*/  IADD3 R18, PT, PT, -R18, RZ, RZ ;  /* 0x000000ff12127210 */ /* 0x000fe40007ffe1ff */
[----:B------:R-:W-:Y:S02]  /*2190*/  SHF.L.U32 R17, R16, R17, RZ ;  /* 0x0000001110117219 */ /* 0x000fe400000006ff */
[----:B------:R-:W-:Y:S02]  /*21a0*/  FSETP.NEU.FTZ.AND P2, PT, R14, R15, PT ;  /* 0x0000000f0e00720b */ /* 0x000fe40003f5d000 */
[----:B------:R-:W-:Y:S02]  /*21b0*/  SEL R15, R18, RZ, P4 ;  /* 0x000000ff120f7207 */ /* 0x000fe40002000000 */
[----:B------:R-:W-:Y:S02]  /*21c0*/  ISETP.NE.AND P3, PT, R17, RZ, P3 ;  /* 0x000000ff1100720c */ /* 0x000fe40001f65270 */
[----:B------:R-:W-:-:S02]  /*21d0*/  SHF.R.U32.HI R15, RZ, R15, R16 ;  /* 0x0000000fff0f7219 */ /* 0x000fc40000011610 */
[----:B------:R-:W-:Y:S02]  /*21e0*/  PLOP3.LUT P2, PT, P2, P3, PT, 0xf8, 0x8f ;  /* 0x00000000008f781c */ /* 0x000fe40001747f70 */
[----:B------:R-:W-:Y:S02]  /*21f0*/  SHF.R.U32.HI R17, RZ, 0x1, R15 ;  /* 0x00000001ff117819 */ /* 0x000fe4000001160f */
[----:B------:R-:W-:-:S04]  /*2200*/  SEL R14, RZ, 0x1, !P2 ;  /* 0x00000001ff0e7807 */ /* 0x000fc80005000000 */
[----:B------:R-:W-:-:S04]  /*2210*/  LOP3.LUT R14, R14, 0x1, R17, 0xf8, !PT ;  /* 0x000000010e0e7812 */ /* 0x000fc800078ef811 */
[----:B------:R-:W-:-:S05]  /*2220*/  LOP3.LUT R14, R14, R15, RZ, 0xc0, !PT ;  /* 0x0000000f0e0e7212 */ /* 0x000fca00078ec0ff */
[----:B------:R-:W-:-:S05]  /*2230*/  IMAD.IADD R17, R17, 0x1, R14 ;  /* 0x0000000111117824 */ /* 0x000fca00078e020e */
[----:B------:R-:W-:Y:S01]  /*2240*/  LOP3.LUT R0, R17, R0, RZ, 0xfc, !PT ;  /* 0x0000000011007212 */ /* 0x000fe200078efcff */
[----:B------:R-:W-:Y:S06]  /*2250*/  BRA `(.L_x_39) ;  /* 0x0000000000107947 */ /* 0x000fec0003800000 */
.L_x_38:
[----:B------:R-:W-:-:S04]  /*2260*/  LOP3.LUT R0, R0, 0x80000000, RZ, 0xc0, !PT ;  /* 0x8000000000007812 */ /* 0x000fc800078ec0ff */
[----:B------:R-:W-:Y:S01]  /*2270*/  LOP3.LUT R0, R0, 0x7f800000, RZ, 0xfc, !PT ;  /* 0x7f80000000007812 */ /* 0x000fe200078efcff */
[----:B------:R-:W-:Y:S06]  /*2280*/  BRA `(.L_x_39) ;  /* 0x0000000000047947 */ /* 0x000fec0003800000 */
.L_x_37:
[----:B------:R-:W-:-:S07]  /*2290*/  IMAD R0, R17, 0x800000, R0 ;  /* 0x0080000011007824 */ /* 0x000fce00078e0200 */
.L_x_39:
[----:B------:R-:W-:Y:S05]  /*22a0*/  BSYNC.RECONVERGENT B2 ;  /* 0x0000000000027941 */ /* 0x000fea0003800200 */
.L_x_36:
[----:B------:R-:W-:Y:S05]  /*22b0*/  BRA `(.L_x_40) ;  /* 0x0000000000207947 */ /* 0x000fea0003800000 */
.L_x_35:
[----:B------:R-:W-:-:S04]  /*22c0*/  LOP3.LUT R0, R15, 0x80000000, R0, 0x48, !PT ;  /* 0x800000000f007812 */ /* 0x000fc800078e4800 */
[----:B------:R-:W-:Y:S01]  /*22d0*/  LOP3.LUT R0, R0, 0x7f800000, RZ, 0xfc, !PT ;  /* 0x7f80000000007812 */ /* 0x000fe200078efcff */
[----:B------:R-:W-:Y:S06]  /*22e0*/  BRA `(.L_x_40) ;  /* 0x0000000000147947 */ /* 0x000fec0003800000 */
.L_x_34:
[----:B------:R-:W-:Y:S01]  /*22f0*/  LOP3.LUT R0, R15, 0x80000000, R0, 0x48, !PT ;  /* 0x800000000f007812 */ /* 0x000fe200078e4800 */
[----:B------:R-:W-:Y:S06]  /*2300*/  BRA `(.L_x_40) ;  /* 0x00000000000c7947 */ /* 0x000fec0003800000 */
.L_x_33:
[----:B------:R-:W0:Y:S01]  /*2310*/  MUFU.RSQ R0, -QNAN ;  /* 0xffc0000000007908 */ /* 0x000e220000001400 */
[----:B------:R-:W-:Y:S05]  /*2320*/  BRA `(.L_x_40) ;  /* 0x0000000000047947 */ /* 0x000fea0003800000 */
.L_x_32:
[----:B------:R-:W-:-:S07]  /*2330*/  FADD.FTZ R0, R0, R15 ;  /* 0x0000000f00007221 */ /* 0x000fce0000010000 */
.L_x_40:
[----:B------:R-:W-:Y:S05]  /*2340*/  BSYNC.RECONVERGENT B1 ;  /* 0x0000000000017941 */ /* 0x000fea0003800200 */
.L_x_30:
[----:B------:R-:W-:Y:S01]  /*2350*/  MOV R14, R2 ;  /* 0x00000002000e7202 */ /* 0x000fe20000000f00 */
[----:B------:R-:W-:-:S04]  /*2360*/  IMAD.MOV.U32 R15, RZ, RZ, 0x0 ;  /* 0x00000000ff0f7424 */ /* 0x000fc800078e00ff */
[----:B0-----:R-:W-:Y:S05]  /*2370*/  RET.REL.NODEC R14 `(_Z18gaussianBlurKernelPK5PixelPS_iif) ;  /* 0xffffffdc0e207950 */ /* 0x001fea0003c3ffff */
.L_x_41:
[----:B------:R-:W-:-:S00]  /*2380*/  BRA `(.L_x_41) ;  /* 0xfffffffc00fc7947 */ /* 0x000fc0000383ffff */
[----:B------:R-:W-:-:S00]  /*2390*/  NOP ;  /* 0x0000000000007918 */ /* 0x000fc00000000000 */
        /* <DEDUP_REMOVED lines=14> */
.L_x_43:


//--------------------- .nv.shared.reserved.0     --------------------------
	.section	.nv.shared.reserved.0,"aw",@nobits
	.weak		__nv_reservedSMEM_offset_0_alias
	.size		__nv_reservedSMEM_offset_0_alias, 0, 64
	.other		__nv_reservedSMEM_offset_0_alias,@"STO_CUDA_RESERVED_SHARED STV_DEFAULT"
__nv_reservedSMEM_offset_0_alias:
	.zero		0
	.zero		64


//--------------------- .nv.constant0._Z18gaussianBlurKernelPK5PixelPS_iif --------------------------
	.section	.nv.constant0._Z18gaussianBlurKernelPK5PixelPS_iif,"a",@progbits
	.sectionflags	@""
	.align	4
.nv.constant0._Z18gaussianBlurKernelPK5PixelPS_iif:
	.zero		924


//--------------------- SYMBOLS --------------------------

	.type		.nv.reservedSmem.offset0,@object
	.size		.nv.reservedSmem.offset0,0x4
